//
// Generated by NVIDIA NVVM Compiler
//
// Compiler Build ID: CL-36424714
// Cuda compilation tools, release 13.0, V13.0.88
// Based on NVVM 20.0.0
//

.version 9.0
.target sm_100
.address_size 64

	// .globl	_Z10convKerneliiPfS_S_
.extern .shared .align 16 .b8 sdata[];

.visible .entry _Z10convKerneliiPfS_S_(
	.param .u32 _Z10convKerneliiPfS_S__param_0,
	.param .u32 _Z10convKerneliiPfS_S__param_1,
	.param .u64 .ptr .align 1 _Z10convKerneliiPfS_S__param_2,
	.param .u64 .ptr .align 1 _Z10convKerneliiPfS_S__param_3,
	.param .u64 .ptr .align 1 _Z10convKerneliiPfS_S__param_4
)
{
	.reg .pred 	%p<13>;
	.reg .b32 	%r<52>;
	.reg .b32 	%f<119>;
	.reg .b64 	%rd<45>;

	ld.param.u32 	%r22, [_Z10convKerneliiPfS_S__param_0];
	ld.param.u32 	%r23, [_Z10convKerneliiPfS_S__param_1];
	ld.param.u64 	%rd10, [_Z10convKerneliiPfS_S__param_2];
	ld.param.u64 	%rd11, [_Z10convKerneliiPfS_S__param_3];
	ld.param.u64 	%rd9, [_Z10convKerneliiPfS_S__param_4];
	cvta.to.global.u64 	%rd1, %rd11;
	cvta.to.global.u64 	%rd2, %rd10;
	mov.u32 	%r24, %ctaid.x;
	mov.u32 	%r25, %ntid.x;
	mov.u32 	%r26, %tid.x;
	mad.lo.s32 	%r1, %r24, %r25, %r26;
	mov.u32 	%r27, %ctaid.y;
	mov.u32 	%r28, %ntid.y;
	mov.u32 	%r29, %tid.y;
	mad.lo.s32 	%r30, %r27, %r28, %r29;
	sub.s32 	%r31, %r22, %r23;
	max.s32 	%r32, %r1, %r30;
	setp.gt.s32 	%p1, %r32, %r31;
	@%p1 bra 	$L__BB0_18;
	setp.lt.s32 	%p2, %r23, 1;
	mov.f32 	%f117, 0f00000000;
	@%p2 bra 	$L__BB0_17;
	and.b32  	%r4, %r23, 15;
	and.b32  	%r5, %r23, 7;
	and.b32  	%r6, %r23, 2147483632;
	and.b32  	%r7, %r23, 3;
	neg.s32 	%r8, %r6;
	add.s64 	%rd3, %rd2, 32;
	mov.f32 	%f117, 0f00000000;
	mov.b32 	%r46, 0;
$L__BB0_3:
	setp.lt.u32 	%p3, %r23, 16;
	add.s32 	%r35, %r46, %r1;
	mad.lo.s32 	%r10, %r35, %r22, %r30;
	mul.lo.s32 	%r11, %r46, %r23;
	mov.b32 	%r50, 0;
	@%p3 bra 	$L__BB0_6;
	mul.wide.u32 	%rd12, %r11, 4;
	add.s64 	%rd13, %rd1, %rd12;
	add.s64 	%rd44, %rd13, 32;
	mov.u32 	%r47, %r10;
	mov.u32 	%r48, %r8;
$L__BB0_5:
	.pragma "nounroll";
	mul.wide.s32 	%rd14, %r47, 4;
	add.s64 	%rd15, %rd3, %rd14;
	ld.global.f32 	%f20, [%rd15+-32];
	ld.global.f32 	%f21, [%rd44+-32];
	fma.rn.f32 	%f22, %f20, %f21, %f117;
	ld.global.f32 	%f23, [%rd15+-28];
	ld.global.f32 	%f24, [%rd44+-28];
	fma.rn.f32 	%f25, %f23, %f24, %f22;
	ld.global.f32 	%f26, [%rd15+-24];
	ld.global.f32 	%f27, [%rd44+-24];
	fma.rn.f32 	%f28, %f26, %f27, %f25;
	ld.global.f32 	%f29, [%rd15+-20];
	ld.global.f32 	%f30, [%rd44+-20];
	fma.rn.f32 	%f31, %f29, %f30, %f28;
	ld.global.f32 	%f32, [%rd15+-16];
	ld.global.f32 	%f33, [%rd44+-16];
	fma.rn.f32 	%f34, %f32, %f33, %f31;
	ld.global.f32 	%f35, [%rd15+-12];
	ld.global.f32 	%f36, [%rd44+-12];
	fma.rn.f32 	%f37, %f35, %f36, %f34;
	ld.global.f32 	%f38, [%rd15+-8];
	ld.global.f32 	%f39, [%rd44+-8];
	fma.rn.f32 	%f40, %f38, %f39, %f37;
	ld.global.f32 	%f41, [%rd15+-4];
	ld.global.f32 	%f42, [%rd44+-4];
	fma.rn.f32 	%f43, %f41, %f42, %f40;
	ld.global.f32 	%f44, [%rd15];
	ld.global.f32 	%f45, [%rd44];
	fma.rn.f32 	%f46, %f44, %f45, %f43;
	ld.global.f32 	%f47, [%rd15+4];
	ld.global.f32 	%f48, [%rd44+4];
	fma.rn.f32 	%f49, %f47, %f48, %f46;
	ld.global.f32 	%f50, [%rd15+8];
	ld.global.f32 	%f51, [%rd44+8];
	fma.rn.f32 	%f52, %f50, %f51, %f49;
	ld.global.f32 	%f53, [%rd15+12];
	ld.global.f32 	%f54, [%rd44+12];
	fma.rn.f32 	%f55, %f53, %f54, %f52;
	ld.global.f32 	%f56, [%rd15+16];
	ld.global.f32 	%f57, [%rd44+16];
	fma.rn.f32 	%f58, %f56, %f57, %f55;
	ld.global.f32 	%f59, [%rd15+20];
	ld.global.f32 	%f60, [%rd44+20];
	fma.rn.f32 	%f61, %f59, %f60, %f58;
	ld.global.f32 	%f62, [%rd15+24];
	ld.global.f32 	%f63, [%rd44+24];
	fma.rn.f32 	%f64, %f62, %f63, %f61;
	ld.global.f32 	%f65, [%rd15+28];
	ld.global.f32 	%f66, [%rd44+28];
	fma.rn.f32 	%f117, %f65, %f66, %f64;
	add.s32 	%r48, %r48, 16;
	add.s32 	%r47, %r47, 16;
	add.s64 	%rd44, %rd44, 64;
	setp.ne.s32 	%p4, %r48, 0;
	mov.u32 	%r50, %r6;
	@%p4 bra 	$L__BB0_5;
$L__BB0_6:
	setp.eq.s32 	%p5, %r4, 0;
	@%p5 bra 	$L__BB0_16;
	add.s32 	%r36, %r4, -1;
	setp.lt.u32 	%p6, %r36, 7;
	@%p6 bra 	$L__BB0_9;
	add.s32 	%r37, %r10, %r50;
	mul.wide.s32 	%rd16, %r37, 4;
	add.s64 	%rd17, %rd2, %rd16;
	ld.global.f32 	%f68, [%rd17];
	add.s32 	%r38, %r50, %r11;
	mul.wide.u32 	%rd18, %r38, 4;
	add.s64 	%rd19, %rd1, %rd18;
	ld.global.f32 	%f69, [%rd19];
	fma.rn.f32 	%f70, %f68, %f69, %f117;
	ld.global.f32 	%f71, [%rd17+4];
	cvt.u64.u32 	%rd20, %r11;
	cvt.u64.u32 	%rd21, %r50;
	add.s64 	%rd22, %rd21, %rd20;
	shl.b64 	%rd23, %rd22, 2;
	add.s64 	%rd24, %rd1, %rd23;
	ld.global.f32 	%f72, [%rd24+4];
	fma.rn.f32 	%f73, %f71, %f72, %f70;
	ld.global.f32 	%f74, [%rd17+8];
	ld.global.f32 	%f75, [%rd24+8];
	fma.rn.f32 	%f76, %f74, %f75, %f73;
	ld.global.f32 	%f77, [%rd17+12];
	ld.global.f32 	%f78, [%rd24+12];
	fma.rn.f32 	%f79, %f77, %f78, %f76;
	ld.global.f32 	%f80, [%rd17+16];
	ld.global.f32 	%f81, [%rd24+16];
	fma.rn.f32 	%f82, %f80, %f81, %f79;
	ld.global.f32 	%f83, [%rd17+20];
	ld.global.f32 	%f84, [%rd24+20];
	fma.rn.f32 	%f85, %f83, %f84, %f82;
	ld.global.f32 	%f86, [%rd17+24];
	ld.global.f32 	%f87, [%rd24+24];
	fma.rn.f32 	%f88, %f86, %f87, %f85;
	ld.global.f32 	%f89, [%rd17+28];
	ld.global.f32 	%f90, [%rd24+28];
	fma.rn.f32 	%f117, %f89, %f90, %f88;
	add.s32 	%r50, %r50, 8;
$L__BB0_9:
	setp.eq.s32 	%p7, %r5, 0;
	@%p7 bra 	$L__BB0_16;
	add.s32 	%r39, %r5, -1;
	setp.lt.u32 	%p8, %r39, 3;
	@%p8 bra 	$L__BB0_12;
	add.s32 	%r40, %r10, %r50;
	mul.wide.s32 	%rd25, %r40, 4;
	add.s64 	%rd26, %rd2, %rd25;
	ld.global.f32 	%f92, [%rd26];
	add.s32 	%r41, %r50, %r11;
	mul.wide.u32 	%rd27, %r41, 4;
	add.s64 	%rd28, %rd1, %rd27;
	ld.global.f32 	%f93, [%rd28];
	fma.rn.f32 	%f94, %f92, %f93, %f117;
	ld.global.f32 	%f95, [%rd26+4];
	cvt.u64.u32 	%rd29, %r11;
	cvt.u64.u32 	%rd30, %r50;
	add.s64 	%rd31, %rd30, %rd29;
	shl.b64 	%rd32, %rd31, 2;
	add.s64 	%rd33, %rd1, %rd32;
	ld.global.f32 	%f96, [%rd33+4];
	fma.rn.f32 	%f97, %f95, %f96, %f94;
	ld.global.f32 	%f98, [%rd26+8];
	ld.global.f32 	%f99, [%rd33+8];
	fma.rn.f32 	%f100, %f98, %f99, %f97;
	ld.global.f32 	%f101, [%rd26+12];
	ld.global.f32 	%f102, [%rd33+12];
	fma.rn.f32 	%f117, %f101, %f102, %f100;
	add.s32 	%r50, %r50, 4;
$L__BB0_12:
	setp.eq.s32 	%p9, %r7, 0;
	@%p9 bra 	$L__BB0_16;
	setp.eq.s32 	%p10, %r7, 1;
	add.s32 	%r42, %r10, %r50;
	mul.wide.s32 	%rd34, %r42, 4;
	add.s64 	%rd7, %rd2, %rd34;
	ld.global.f32 	%f103, [%rd7];
	add.s32 	%r43, %r50, %r11;
	mul.wide.u32 	%rd35, %r43, 4;
	add.s64 	%rd36, %rd1, %rd35;
	ld.global.f32 	%f104, [%rd36];
	fma.rn.f32 	%f117, %f103, %f104, %f117;
	@%p10 bra 	$L__BB0_16;
	setp.eq.s32 	%p11, %r7, 2;
	ld.global.f32 	%f105, [%rd7+4];
	cvt.u64.u32 	%rd37, %r11;
	cvt.u64.u32 	%rd38, %r50;
	add.s64 	%rd39, %rd38, %rd37;
	shl.b64 	%rd40, %rd39, 2;
	add.s64 	%rd8, %rd1, %rd40;
	ld.global.f32 	%f106, [%rd8+4];
	fma.rn.f32 	%f117, %f105, %f106, %f117;
	@%p11 bra 	$L__BB0_16;
	ld.global.f32 	%f107, [%rd7+8];
	ld.global.f32 	%f108, [%rd8+8];
	fma.rn.f32 	%f117, %f107, %f108, %f117;
$L__BB0_16:
	add.s32 	%r46, %r46, 1;
	setp.ne.s32 	%p12, %r46, %r23;
	@%p12 bra 	$L__BB0_3;
$L__BB0_17:
	mad.lo.s32 	%r44, %r1, %r31, %r1;
	add.s32 	%r45, %r44, %r30;
	cvta.to.global.u64 	%rd41, %rd9;
	mul.wide.s32 	%rd42, %r45, 4;
	add.s64 	%rd43, %rd41, %rd42;
	st.global.f32 	[%rd43], %f117;
$L__BB0_18:
	ret;

}
	// .globl	_Z10reluKerneliiPfS_
.visible .entry _Z10reluKerneliiPfS_(
	.param .u32 _Z10reluKerneliiPfS__param_0,
	.param .u32 _Z10reluKerneliiPfS__param_1,
	.param .u64 .ptr .align 1 _Z10reluKerneliiPfS__param_2,
	.param .u64 .ptr .align 1 _Z10reluKerneliiPfS__param_3
)
{
	.reg .pred 	%p<4>;
	.reg .b32 	%r<14>;
	.reg .b32 	%f<3>;
	.reg .b64 	%rd<8>;

	ld.param.u32 	%r4, [_Z10reluKerneliiPfS__param_0];
	ld.param.u32 	%r5, [_Z10reluKerneliiPfS__param_1];
	ld.param.u64 	%rd1, [_Z10reluKerneliiPfS__param_2];
	ld.param.u64 	%rd2, [_Z10reluKerneliiPfS__param_3];
	mov.u32 	%r6, %ctaid.x;
	mov.u32 	%r7, %ntid.x;
	mov.u32 	%r8, %tid.x;
	mad.lo.s32 	%r1, %r6, %r7, %r8;
	mov.u32 	%r9, %ctaid.y;
	mov.u32 	%r10, %ntid.y;
	mov.u32 	%r11, %tid.y;
	mad.lo.s32 	%r12, %r9, %r10, %r11;
	setp.ge.s32 	%p1, %r1, %r4;
	setp.ge.s32 	%p2, %r12, %r5;
	or.pred  	%p3, %p1, %p2;
	@%p3 bra 	$L__BB1_2;
	cvta.to.global.u64 	%rd3, %rd1;
	cvta.to.global.u64 	%rd4, %rd2;
	mad.lo.s32 	%r13, %r5, %r1, %r12;
	mul.wide.s32 	%rd5, %r13, 4;
	add.s64 	%rd6, %rd3, %rd5;
	ld.global.f32 	%f1, [%rd6];
	max.f32 	%f2, %f1, 0f00000000;
	add.s64 	%rd7, %rd4, %rd5;
	st.global.f32 	[%rd7], %f2;
$L__BB1_2:
	ret;

}
	// .globl	_Z10tanhKerneliiPfS_
.visible .entry _Z10tanhKerneliiPfS_(
	.param .u32 _Z10tanhKerneliiPfS__param_0,
	.param .u32 _Z10tanhKerneliiPfS__param_1,
	.param .u64 .ptr .align 1 _Z10tanhKerneliiPfS__param_2,
	.param .u64 .ptr .align 1 _Z10tanhKerneliiPfS__param_3
)
{
	.reg .pred 	%p<6>;
	.reg .b32 	%r<14>;
	.reg .b32 	%f<17>;
	.reg .b64 	%rd<8>;

	ld.param.u32 	%r4, [_Z10tanhKerneliiPfS__param_0];
	ld.param.u32 	%r5, [_Z10tanhKerneliiPfS__param_1];
	ld.param.u64 	%rd1, [_Z10tanhKerneliiPfS__param_2];
	ld.param.u64 	%rd2, [_Z10tanhKerneliiPfS__param_3];
	mov.u32 	%r6, %ctaid.x;
	mov.u32 	%r7, %ntid.x;
	mov.u32 	%r8, %tid.x;
	mad.lo.s32 	%r1, %r6, %r7, %r8;
	mov.u32 	%r9, %ctaid.y;
	mov.u32 	%r10, %ntid.y;
	mov.u32 	%r11, %tid.y;
	mad.lo.s32 	%r12, %r9, %r10, %r11;
	setp.ge.s32 	%p1, %r1, %r4;
	setp.ge.s32 	%p2, %r12, %r5;
	or.pred  	%p3, %p1, %p2;
	@%p3 bra 	$L__BB2_2;
	cvta.to.global.u64 	%rd3, %rd1;
	cvta.to.global.u64 	%rd4, %rd2;
	mad.lo.s32 	%r13, %r5, %r1, %r12;
	mul.wide.s32 	%rd5, %r13, 4;
	add.s64 	%rd6, %rd3, %rd5;
	ld.global.f32 	%f1, [%rd6];
	abs.f32 	%f2, %f1;
	mul.f32 	%f3, %f2, 0f4038AA3B;
	ex2.approx.ftz.f32 	%f4, %f3;
	add.f32 	%f5, %f4, 0f3F800000;
	rcp.approx.ftz.f32 	%f6, %f5;
	fma.rn.f32 	%f7, %f6, 0fC0000000, 0f3F800000;
	setp.ge.f32 	%p4, %f2, 0f41102CB4;
	selp.f32 	%f8, 0f3F800000, %f7, %p4;
	copysign.f32 	%f9, %f1, %f8;
	mul.f32 	%f10, %f1, %f1;
	fma.rn.f32 	%f11, %f10, 0f3C80F082, 0fBD563CAE;
	fma.rn.f32 	%f12, %f11, %f10, 0f3E085941;
	fma.rn.f32 	%f13, %f12, %f10, 0fBEAAA9ED;
	fma.rn.f32 	%f14, %f13, %f10, 0f00000000;
	fma.rn.f32 	%f15, %f14, %f1, %f1;
	setp.ge.f32 	%p5, %f2, 0f3F19999A;
	selp.f32 	%f16, %f9, %f15, %p5;
	add.s64 	%rd7, %rd4, %rd5;
	st.global.f32 	[%rd7], %f16;
$L__BB2_2:
	ret;

}
	// .globl	_Z16maxPoolingKerneliiiPfS_
.visible .entry _Z16maxPoolingKerneliiiPfS_(
	.param .u32 _Z16maxPoolingKerneliiiPfS__param_0,
	.param .u32 _Z16maxPoolingKerneliiiPfS__param_1,
	.param .u32 _Z16maxPoolingKerneliiiPfS__param_2,
	.param .u64 .ptr .align 1 _Z16maxPoolingKerneliiiPfS__param_3,
	.param .u64 .ptr .align 1 _Z16maxPoolingKerneliiiPfS__param_4
)
{
	.reg .pred 	%p<13>;
	.reg .b32 	%r<55>;
	.reg .b32 	%f<87>;
	.reg .b64 	%rd<18>;

	ld.param.u32 	%r26, [_Z16maxPoolingKerneliiiPfS__param_0];
	ld.param.u32 	%r27, [_Z16maxPoolingKerneliiiPfS__param_1];
	ld.param.u32 	%r28, [_Z16maxPoolingKerneliiiPfS__param_2];
	ld.param.u64 	%rd5, [_Z16maxPoolingKerneliiiPfS__param_3];
	ld.param.u64 	%rd4, [_Z16maxPoolingKerneliiiPfS__param_4];
	cvta.to.global.u64 	%rd1, %rd5;
	mov.u32 	%r29, %ctaid.x;
	mov.u32 	%r30, %ntid.x;
	mov.u32 	%r31, %tid.x;
	mad.lo.s32 	%r1, %r29, %r30, %r31;
	mov.u32 	%r32, %ctaid.y;
	mov.u32 	%r33, %ntid.y;
	mov.u32 	%r34, %tid.y;
	mad.lo.s32 	%r35, %r32, %r33, %r34;
	sub.s32 	%r36, %r27, %r28;
	add.s32 	%r3, %r36, 1;
	div.s32 	%r37, %r3, %r26;
	max.s32 	%r39, %r1, %r35;
	setp.ge.s32 	%p1, %r39, %r37;
	@%p1 bra 	$L__BB3_18;
	mul.lo.s32 	%r40, %r3, %r1;
	div.s32 	%r41, %r40, %r26;
	add.s32 	%r4, %r41, %r35;
	mul.lo.s32 	%r5, %r1, %r26;
	mul.lo.s32 	%r6, %r35, %r26;
	mad.lo.s32 	%r42, %r27, %r5, %r6;
	mul.wide.s32 	%rd6, %r42, 4;
	add.s64 	%rd7, %rd1, %rd6;
	ld.global.f32 	%f85, [%rd7];
	setp.lt.s32 	%p2, %r28, 1;
	@%p2 bra 	$L__BB3_17;
	and.b32  	%r7, %r28, 15;
	add.s32 	%r8, %r7, -1;
	and.b32  	%r9, %r28, 7;
	add.s32 	%r10, %r9, -1;
	and.b32  	%r11, %r28, 2147483632;
	and.b32  	%r12, %r28, 3;
	neg.s32 	%r13, %r11;
	add.s64 	%rd2, %rd1, 32;
	mov.b32 	%r49, 0;
$L__BB3_3:
	setp.lt.u32 	%p3, %r28, 16;
	add.s32 	%r45, %r49, %r5;
	mad.lo.s32 	%r15, %r45, %r27, %r6;
	mov.b32 	%r53, 0;
	@%p3 bra 	$L__BB3_6;
	mov.u32 	%r50, %r15;
	mov.u32 	%r51, %r13;
$L__BB3_5:
	.pragma "nounroll";
	mul.wide.s32 	%rd8, %r50, 4;
	add.s64 	%rd9, %rd2, %rd8;
	ld.global.f32 	%f19, [%rd9+-32];
	max.f32 	%f20, %f85, %f19;
	ld.global.f32 	%f21, [%rd9+-28];
	max.f32 	%f22, %f20, %f21;
	ld.global.f32 	%f23, [%rd9+-24];
	max.f32 	%f24, %f22, %f23;
	ld.global.f32 	%f25, [%rd9+-20];
	max.f32 	%f26, %f24, %f25;
	ld.global.f32 	%f27, [%rd9+-16];
	max.f32 	%f28, %f26, %f27;
	ld.global.f32 	%f29, [%rd9+-12];
	max.f32 	%f30, %f28, %f29;
	ld.global.f32 	%f31, [%rd9+-8];
	max.f32 	%f32, %f30, %f31;
	ld.global.f32 	%f33, [%rd9+-4];
	max.f32 	%f34, %f32, %f33;
	ld.global.f32 	%f35, [%rd9];
	max.f32 	%f36, %f34, %f35;
	ld.global.f32 	%f37, [%rd9+4];
	max.f32 	%f38, %f36, %f37;
	ld.global.f32 	%f39, [%rd9+8];
	max.f32 	%f40, %f38, %f39;
	ld.global.f32 	%f41, [%rd9+12];
	max.f32 	%f42, %f40, %f41;
	ld.global.f32 	%f43, [%rd9+16];
	max.f32 	%f44, %f42, %f43;
	ld.global.f32 	%f45, [%rd9+20];
	max.f32 	%f46, %f44, %f45;
	ld.global.f32 	%f47, [%rd9+24];
	max.f32 	%f48, %f46, %f47;
	ld.global.f32 	%f49, [%rd9+28];
	max.f32 	%f85, %f48, %f49;
	add.s32 	%r51, %r51, 16;
	add.s32 	%r50, %r50, 16;
	setp.ne.s32 	%p4, %r51, 0;
	mov.u32 	%r53, %r11;
	@%p4 bra 	$L__BB3_5;
$L__BB3_6:
	setp.eq.s32 	%p5, %r7, 0;
	@%p5 bra 	$L__BB3_16;
	setp.lt.u32 	%p6, %r8, 7;
	@%p6 bra 	$L__BB3_9;
	add.s32 	%r46, %r15, %r53;
	mul.wide.s32 	%rd10, %r46, 4;
	add.s64 	%rd11, %rd1, %rd10;
	ld.global.f32 	%f51, [%rd11];
	max.f32 	%f52, %f85, %f51;
	ld.global.f32 	%f53, [%rd11+4];
	max.f32 	%f54, %f52, %f53;
	ld.global.f32 	%f55, [%rd11+8];
	max.f32 	%f56, %f54, %f55;
	ld.global.f32 	%f57, [%rd11+12];
	max.f32 	%f58, %f56, %f57;
	ld.global.f32 	%f59, [%rd11+16];
	max.f32 	%f60, %f58, %f59;
	ld.global.f32 	%f61, [%rd11+20];
	max.f32 	%f62, %f60, %f61;
	ld.global.f32 	%f63, [%rd11+24];
	max.f32 	%f64, %f62, %f63;
	ld.global.f32 	%f65, [%rd11+28];
	max.f32 	%f85, %f64, %f65;
	add.s32 	%r53, %r53, 8;
$L__BB3_9:
	setp.eq.s32 	%p7, %r9, 0;
	@%p7 bra 	$L__BB3_16;
	setp.lt.u32 	%p8, %r10, 3;
	@%p8 bra 	$L__BB3_12;
	add.s32 	%r47, %r15, %r53;
	mul.wide.s32 	%rd12, %r47, 4;
	add.s64 	%rd13, %rd1, %rd12;
	ld.global.f32 	%f67, [%rd13];
	max.f32 	%f68, %f85, %f67;
	ld.global.f32 	%f69, [%rd13+4];
	max.f32 	%f70, %f68, %f69;
	ld.global.f32 	%f71, [%rd13+8];
	max.f32 	%f72, %f70, %f71;
	ld.global.f32 	%f73, [%rd13+12];
	max.f32 	%f85, %f72, %f73;
	add.s32 	%r53, %r53, 4;
$L__BB3_12:
	setp.eq.s32 	%p9, %r12, 0;
	@%p9 bra 	$L__BB3_16;
	setp.eq.s32 	%p10, %r12, 1;
	add.s32 	%r48, %r15, %r53;
	mul.wide.s32 	%rd14, %r48, 4;
	add.s64 	%rd3, %rd1, %rd14;
	ld.global.f32 	%f74, [%rd3];
	max.f32 	%f85, %f85, %f74;
	@%p10 bra 	$L__BB3_16;
	setp.eq.s32 	%p11, %r12, 2;
	ld.global.f32 	%f75, [%rd3+4];
	max.f32 	%f85, %f85, %f75;
	@%p11 bra 	$L__BB3_16;
	ld.global.f32 	%f76, [%rd3+8];
	max.f32 	%f85, %f85, %f76;
$L__BB3_16:
	add.s32 	%r49, %r49, 1;
	setp.ne.s32 	%p12, %r49, %r28;
	@%p12 bra 	$L__BB3_3;
$L__BB3_17:
	cvta.to.global.u64 	%rd15, %rd4;
	mul.wide.s32 	%rd16, %r4, 4;
	add.s64 	%rd17, %rd15, %rd16;
	st.global.f32 	[%rd17], %f85;
$L__BB3_18:
	ret;

}
	// .globl	_Z17meanPoolingKerneliiiPfS_
.visible .entry _Z17meanPoolingKerneliiiPfS_(
	.param .u32 _Z17meanPoolingKerneliiiPfS__param_0,
	.param .u32 _Z17meanPoolingKerneliiiPfS__param_1,
	.param .u32 _Z17meanPoolingKerneliiiPfS__param_2,
	.param .u64 .ptr .align 1 _Z17meanPoolingKerneliiiPfS__param_3,
	.param .u64 .ptr .align 1 _Z17meanPoolingKerneliiiPfS__param_4
)
{
	.reg .pred 	%p<13>;
	.reg .b32 	%r<55>;
	.reg .b32 	%f<90>;
	.reg .b64 	%rd<16>;

	ld.param.u32 	%r26, [_Z17meanPoolingKerneliiiPfS__param_0];
	ld.param.u32 	%r27, [_Z17meanPoolingKerneliiiPfS__param_1];
	ld.param.u32 	%r28, [_Z17meanPoolingKerneliiiPfS__param_2];
	ld.param.u64 	%rd5, [_Z17meanPoolingKerneliiiPfS__param_3];
	ld.param.u64 	%rd4, [_Z17meanPoolingKerneliiiPfS__param_4];
	cvta.to.global.u64 	%rd1, %rd5;
	mov.u32 	%r29, %ctaid.x;
	mov.u32 	%r30, %ntid.x;
	mov.u32 	%r31, %tid.x;
	mad.lo.s32 	%r1, %r29, %r30, %r31;
	mov.u32 	%r32, %ctaid.y;
	mov.u32 	%r33, %ntid.y;
	mov.u32 	%r34, %tid.y;
	mad.lo.s32 	%r35, %r32, %r33, %r34;
	sub.s32 	%r36, %r27, %r28;
	add.s32 	%r3, %r36, 1;
	div.s32 	%r37, %r3, %r26;
	max.s32 	%r39, %r1, %r35;
	setp.ge.s32 	%p1, %r39, %r37;
	@%p1 bra 	$L__BB4_18;
	mul.lo.s32 	%r40, %r3, %r1;
	div.s32 	%r41, %r40, %r26;
	add.s32 	%r4, %r41, %r35;
	mul.lo.s32 	%r5, %r1, %r26;
	mul.lo.s32 	%r6, %r35, %r26;
	setp.lt.s32 	%p2, %r28, 1;
	mov.f32 	%f88, 0f00000000;
	@%p2 bra 	$L__BB4_17;
	and.b32  	%r7, %r28, 15;
	add.s32 	%r8, %r7, -1;
	and.b32  	%r9, %r28, 7;
	add.s32 	%r10, %r9, -1;
	and.b32  	%r11, %r28, 2147483632;
	and.b32  	%r12, %r28, 3;
	neg.s32 	%r13, %r11;
	add.s64 	%rd2, %rd1, 32;
	mov.f32 	%f88, 0f00000000;
	mov.b32 	%r49, 0;
$L__BB4_3:
	setp.lt.u32 	%p3, %r28, 16;
	add.s32 	%r44, %r49, %r5;
	mad.lo.s32 	%r15, %r44, %r27, %r6;
	mov.b32 	%r53, 0;
	@%p3 bra 	$L__BB4_6;
	mov.u32 	%r50, %r15;
	mov.u32 	%r51, %r13;
$L__BB4_5:
	.pragma "nounroll";
	mul.wide.s32 	%rd6, %r50, 4;
	add.s64 	%rd7, %rd2, %rd6;
	ld.global.f32 	%f20, [%rd7+-32];
	add.f32 	%f21, %f88, %f20;
	ld.global.f32 	%f22, [%rd7+-28];
	add.f32 	%f23, %f21, %f22;
	ld.global.f32 	%f24, [%rd7+-24];
	add.f32 	%f25, %f23, %f24;
	ld.global.f32 	%f26, [%rd7+-20];
	add.f32 	%f27, %f25, %f26;
	ld.global.f32 	%f28, [%rd7+-16];
	add.f32 	%f29, %f27, %f28;
	ld.global.f32 	%f30, [%rd7+-12];
	add.f32 	%f31, %f29, %f30;
	ld.global.f32 	%f32, [%rd7+-8];
	add.f32 	%f33, %f31, %f32;
	ld.global.f32 	%f34, [%rd7+-4];
	add.f32 	%f35, %f33, %f34;
	ld.global.f32 	%f36, [%rd7];
	add.f32 	%f37, %f35, %f36;
	ld.global.f32 	%f38, [%rd7+4];
	add.f32 	%f39, %f37, %f38;
	ld.global.f32 	%f40, [%rd7+8];
	add.f32 	%f41, %f39, %f40;
	ld.global.f32 	%f42, [%rd7+12];
	add.f32 	%f43, %f41, %f42;
	ld.global.f32 	%f44, [%rd7+16];
	add.f32 	%f45, %f43, %f44;
	ld.global.f32 	%f46, [%rd7+20];
	add.f32 	%f47, %f45, %f46;
	ld.global.f32 	%f48, [%rd7+24];
	add.f32 	%f49, %f47, %f48;
	ld.global.f32 	%f50, [%rd7+28];
	add.f32 	%f88, %f49, %f50;
	add.s32 	%r51, %r51, 16;
	add.s32 	%r50, %r50, 16;
	setp.ne.s32 	%p4, %r51, 0;
	mov.u32 	%r53, %r11;
	@%p4 bra 	$L__BB4_5;
$L__BB4_6:
	setp.eq.s32 	%p5, %r7, 0;
	@%p5 bra 	$L__BB4_16;
	setp.lt.u32 	%p6, %r8, 7;
	@%p6 bra 	$L__BB4_9;
	add.s32 	%r45, %r15, %r53;
	mul.wide.s32 	%rd8, %r45, 4;
	add.s64 	%rd9, %rd1, %rd8;
	ld.global.f32 	%f52, [%rd9];
	add.f32 	%f53, %f88, %f52;
	ld.global.f32 	%f54, [%rd9+4];
	add.f32 	%f55, %f53, %f54;
	ld.global.f32 	%f56, [%rd9+8];
	add.f32 	%f57, %f55, %f56;
	ld.global.f32 	%f58, [%rd9+12];
	add.f32 	%f59, %f57, %f58;
	ld.global.f32 	%f60, [%rd9+16];
	add.f32 	%f61, %f59, %f60;
	ld.global.f32 	%f62, [%rd9+20];
	add.f32 	%f63, %f61, %f62;
	ld.global.f32 	%f64, [%rd9+24];
	add.f32 	%f65, %f63, %f64;
	ld.global.f32 	%f66, [%rd9+28];
	add.f32 	%f88, %f65, %f66;
	add.s32 	%r53, %r53, 8;
$L__BB4_9:
	setp.eq.s32 	%p7, %r9, 0;
	@%p7 bra 	$L__BB4_16;
	setp.lt.u32 	%p8, %r10, 3;
	@%p8 bra 	$L__BB4_12;
	add.s32 	%r46, %r15, %r53;
	mul.wide.s32 	%rd10, %r46, 4;
	add.s64 	%rd11, %rd1, %rd10;
	ld.global.f32 	%f68, [%rd11];
	add.f32 	%f69, %f88, %f68;
	ld.global.f32 	%f70, [%rd11+4];
	add.f32 	%f71, %f69, %f70;
	ld.global.f32 	%f72, [%rd11+8];
	add.f32 	%f73, %f71, %f72;
	ld.global.f32 	%f74, [%rd11+12];
	add.f32 	%f88, %f73, %f74;
	add.s32 	%r53, %r53, 4;
$L__BB4_12:
	setp.eq.s32 	%p9, %r12, 0;
	@%p9 bra 	$L__BB4_16;
	setp.eq.s32 	%p10, %r12, 1;
	add.s32 	%r47, %r15, %r53;
	mul.wide.s32 	%rd12, %r47, 4;
	add.s64 	%rd3, %rd1, %rd12;
	ld.global.f32 	%f75, [%rd3];
	add.f32 	%f88, %f88, %f75;
	@%p10 bra 	$L__BB4_16;
	setp.eq.s32 	%p11, %r12, 2;
	ld.global.f32 	%f76, [%rd3+4];
	add.f32 	%f88, %f88, %f76;
	@%p11 bra 	$L__BB4_16;
	ld.global.f32 	%f77, [%rd3+8];
	add.f32 	%f88, %f88, %f77;
$L__BB4_16:
	add.s32 	%r49, %r49, 1;
	setp.ne.s32 	%p12, %r49, %r28;
	@%p12 bra 	$L__BB4_3;
$L__BB4_17:
	mul.lo.s32 	%r48, %r28, %r28;
	cvt.rn.f32.u32 	%f78, %r48;
	div.rn.f32 	%f79, %f88, %f78;
	cvta.to.global.u64 	%rd13, %rd4;
	mul.wide.s32 	%rd14, %r4, 4;
	add.s64 	%rd15, %rd13, %rd14;
	st.global.f32 	[%rd15], %f79;
$L__BB4_18:
	ret;

}
	// .globl	_Z13sigmoidKerneliPfS_
.visible .entry _Z13sigmoidKerneliPfS_(
	.param .u32 _Z13sigmoidKerneliPfS__param_0,
	.param .u64 .ptr .align 1 _Z13sigmoidKerneliPfS__param_1,
	.param .u64 .ptr .align 1 _Z13sigmoidKerneliPfS__param_2
)
{
	.reg .pred 	%p<2>;
	.reg .b32 	%r<8>;
	.reg .b32 	%f<15>;
	.reg .b64 	%rd<8>;
	.reg .b64 	%fd<4>;

	ld.param.u32 	%r2, [_Z13sigmoidKerneliPfS__param_0];
	ld.param.u64 	%rd1, [_Z13sigmoidKerneliPfS__param_1];
	ld.param.u64 	%rd2, [_Z13sigmoidKerneliPfS__param_2];
	mov.u32 	%r3, %ctaid.x;
	mov.u32 	%r4, %ntid.x;
	mov.u32 	%r5, %tid.x;
	mad.lo.s32 	%r1, %r3, %r4, %r5;
	setp.ge.s32 	%p1, %r1, %r2;
	@%p1 bra 	$L__BB5_2;
	cvta.to.global.u64 	%rd3, %rd1;
	cvta.to.global.u64 	%rd4, %rd2;
	mul.wide.s32 	%rd5, %r1, 4;
	add.s64 	%rd6, %rd3, %rd5;
	ld.global.f32 	%f1, [%rd6];
	fma.rn.f32 	%f2, %f1, 0fBBBB989D, 0f3F000000;
	cvt.sat.f32.f32 	%f3, %f2;
	mov.f32 	%f4, 0f4B400001;
	mov.f32 	%f5, 0f437C0000;
	fma.rm.f32 	%f6, %f3, %f5, %f4;
	add.f32 	%f7, %f6, 0fCB40007F;
	neg.f32 	%f8, %f7;
	fma.rn.f32 	%f9, %f1, 0fBFB8AA3B, %f8;
	fma.rn.f32 	%f10, %f1, 0fB2A57060, %f9;
	mov.b32 	%r6, %f6;
	shl.b32 	%r7, %r6, 23;
	mov.b32 	%f11, %r7;
	ex2.approx.ftz.f32 	%f12, %f10;
	mul.f32 	%f13, %f12, %f11;
	cvt.f64.f32 	%fd1, %f13;
	add.f64 	%fd2, %fd1, 0d3FF0000000000000;
	rcp.rn.f64 	%fd3, %fd2;
	cvt.rn.f32.f64 	%f14, %fd3;
	add.s64 	%rd7, %rd4, %rd5;
	st.global.f32 	[%rd7], %f14;
$L__BB5_2:
	ret;

}
	// .globl	_Z13softmaxKerneliPfS_S_
.visible .entry _Z13softmaxKerneliPfS_S_(
	.param .u32 _Z13softmaxKerneliPfS_S__param_0,
	.param .u64 .ptr .align 1 _Z13softmaxKerneliPfS_S__param_1,
	.param .u64 .ptr .align 1 _Z13softmaxKerneliPfS_S__param_2,
	.param .u64 .ptr .align 1 _Z13softmaxKerneliPfS_S__param_3
)
{
	.reg .pred 	%p<7>;
	.reg .b32 	%r<19>;
	.reg .b32 	%f<33>;
	.reg .b64 	%rd<13>;

	ld.param.u32 	%r8, [_Z13softmaxKerneliPfS_S__param_0];
	ld.param.u64 	%rd4, [_Z13softmaxKerneliPfS_S__param_1];
	ld.param.u64 	%rd3, [_Z13softmaxKerneliPfS_S__param_2];
	ld.param.u64 	%rd5, [_Z13softmaxKerneliPfS_S__param_3];
	cvta.to.global.u64 	%rd1, %rd5;
	cvta.to.global.u64 	%rd6, %rd4;
	mov.u32 	%r1, %ctaid.x;
	mov.u32 	%r18, %ntid.x;
	mov.u32 	%r3, %tid.x;
	mad.lo.s32 	%r4, %r1, %r18, %r3;
	setp.ge.s32 	%p1, %r4, %r8;
	mul.wide.s32 	%rd7, %r4, 4;
	add.s64 	%rd2, %rd6, %rd7;
	shl.b32 	%r9, %r3, 2;
	mov.u32 	%r10, sdata;
	add.s32 	%r5, %r10, %r9;
	@%p1 bra 	$L__BB6_2;
	ld.global.f32 	%f1, [%rd2];
	fma.rn.f32 	%f2, %f1, 0f3BBB989D, 0f3F000000;
	cvt.sat.f32.f32 	%f3, %f2;
	mov.f32 	%f4, 0f4B400001;
	mov.f32 	%f5, 0f437C0000;
	fma.rm.f32 	%f6, %f3, %f5, %f4;
	add.f32 	%f7, %f6, 0fCB40007F;
	neg.f32 	%f8, %f7;
	fma.rn.f32 	%f9, %f1, 0f3FB8AA3B, %f8;
	fma.rn.f32 	%f10, %f1, 0f32A57060, %f9;
	mov.b32 	%r12, %f6;
	shl.b32 	%r13, %r12, 23;
	mov.b32 	%f11, %r13;
	ex2.approx.ftz.f32 	%f12, %f10;
	mul.f32 	%f13, %f12, %f11;
	st.shared.f32 	[%r5], %f13;
	bra.uni 	$L__BB6_3;
$L__BB6_2:
	mov.b32 	%r11, 0;
	st.shared.u32 	[%r5], %r11;
$L__BB6_3:
	bar.sync 	0;
	setp.lt.u32 	%p2, %r18, 2;
	@%p2 bra 	$L__BB6_7;
$L__BB6_4:
	shr.u32 	%r7, %r18, 1;
	setp.ge.u32 	%p3, %r3, %r7;
	@%p3 bra 	$L__BB6_6;
	shl.b32 	%r14, %r7, 2;
	add.s32 	%r15, %r5, %r14;
	ld.shared.f32 	%f14, [%r15];
	ld.shared.f32 	%f15, [%r5];
	add.f32 	%f16, %f14, %f15;
	st.shared.f32 	[%r5], %f16;
$L__BB6_6:
	bar.sync 	0;
	setp.gt.u32 	%p4, %r18, 3;
	mov.u32 	%r18, %r7;
	@%p4 bra 	$L__BB6_4;
$L__BB6_7:
	setp.ne.s32 	%p5, %r3, 0;
	@%p5 bra 	$L__BB6_9;
	ld.shared.f32 	%f17, [sdata];
	mul.wide.u32 	%rd8, %r1, 4;
	add.s64 	%rd9, %rd1, %rd8;
	st.global.f32 	[%rd9], %f17;
$L__BB6_9:
	setp.ge.s32 	%p6, %r4, %r8;
	bar.sync 	0;
	@%p6 bra 	$L__BB6_11;
	ld.global.f32 	%f18, [%rd2];
	fma.rn.f32 	%f19, %f18, 0f3BBB989D, 0f3F000000;
	cvt.sat.f32.f32 	%f20, %f19;
	mov.f32 	%f21, 0f4B400001;
	mov.f32 	%f22, 0f437C0000;
	fma.rm.f32 	%f23, %f20, %f22, %f21;
	add.f32 	%f24, %f23, 0fCB40007F;
	neg.f32 	%f25, %f24;
	fma.rn.f32 	%f26, %f18, 0f3FB8AA3B, %f25;
	fma.rn.f32 	%f27, %f18, 0f32A57060, %f26;
	mov.b32 	%r16, %f23;
	shl.b32 	%r17, %r16, 23;
	mov.b32 	%f28, %r17;
	ex2.approx.ftz.f32 	%f29, %f27;
	mul.f32 	%f30, %f29, %f28;
	ld.global.f32 	%f31, [%rd1];
	div.rn.f32 	%f32, %f30, %f31;
	cvta.to.global.u64 	%rd10, %rd3;
	add.s64 	%rd12, %rd10, %rd7;
	st.global.f32 	[%rd12], %f32;
$L__BB6_11:
	ret;

}


// ===== COMPILED SASS (sm_100) =====

	.target	sm_100

	.elftype	@"ET_EXEC"


//--------------------- .note.nv.tkinfo           --------------------------
	.section	.note.nv.tkinfo,"",@"SHT_NOTE"
	.sectionflags	@"SHF_NOTE_NV_TKINFO"
	.tkinfo
        /*0018*/ 	.word	0x00000002
        /*0030*/ 	.string	""
        /*0030*/ 	.string	"ptxas"
        /*0030*/ 	.string	"Cuda compilation tools, release 13.0, V13.0.88"
        /*0030*/ 	.string	"Build cuda_13.0.r13.0/compiler.36424714_0"
        /*0030*/ 	.string	"-arch sm_100 -m 64 "



//--------------------- .note.nv.cuinfo           --------------------------
	.section	.note.nv.cuinfo,"",@"SHT_NOTE"
	.sectionflags	@"SHF_NOTE_NV_CUINFO"
        /*0018*/ 	.short	0x0002
        /*001a*/ 	.short	0x0064
        /*001c*/ 	.short	0x0082
	.zero		2


//--------------------- .nv.info                  --------------------------
	.section	.nv.info,"",@"SHT_CUDA_INFO"
	.align	4


	//----- nvinfo : EIATTR_REGCOUNT
	.align		4
        /*0000*/ 	.byte	0x04, 0x2f
        /*0002*/ 	.short	(.L_1 - .L_0)
	.align		4
.L_0:
        /*0004*/ 	.word	index@(_Z10convKerneliiPfS_S_)
        /*0008*/ 	.word	0x00000020


	//----- nvinfo : EIATTR_FRAME_SIZE
	.align		4
.L_1:
        /*000c*/ 	.byte	0x04, 0x11
        /*000e*/ 	.short	(.L_3 - .L_2)
	.align		4
.L_2:
        /*0010*/ 	.word	index@(_Z10convKerneliiPfS_S_)
        /*0014*/ 	.word	0x00000000


	//----- nvinfo : EIATTR_REGCOUNT
	.align		4
.L_3:
        /*0018*/ 	.byte	0x04, 0x2f
        /*001a*/ 	.short	(.L_5 - .L_4)
	.align		4
.L_4:
        /*001c*/ 	.word	index@(_Z10reluKerneliiPfS_)
        /*0020*/ 	.word	0x0000000a


	//----- nvinfo : EIATTR_FRAME_SIZE
	.align		4
.L_5:
        /*0024*/ 	.byte	0x04, 0x11
        /*0026*/ 	.short	(.L_7 - .L_6)
	.align		4
.L_6:
        /*0028*/ 	.word	index@(_Z10reluKerneliiPfS_)
        /*002c*/ 	.word	0x00000000


	//----- nvinfo : EIATTR_REGCOUNT
	.align		4
.L_7:
        /*0030*/ 	.byte	0x04, 0x2f
        /*0032*/ 	.short	(.L_9 - .L_8)
	.align		4
.L_8:
        /*0034*/ 	.word	index@(_Z10tanhKerneliiPfS_)
        /*0038*/ 	.word	0x0000000e


	//----- nvinfo : EIATTR_FRAME_SIZE
	.align		4
.L_9:
        /*003c*/ 	.byte	0x04, 0x11
        /*003e*/ 	.short	(.L_11 - .L_10)
	.align		4
.L_10:
        /*0040*/ 	.word	index@(_Z10tanhKerneliiPfS_)
        /*0044*/ 	.word	0x00000000


	//----- nvinfo : EIATTR_REGCOUNT
	.align		4
.L_11:
        /*0048*/ 	.byte	0x04, 0x2f
        /*004a*/ 	.short	(.L_13 - .L_12)
	.align		4
.L_12:
        /*004c*/ 	.word	index@(_Z16maxPoolingKerneliiiPfS_)
        /*0050*/ 	.word	0x0000001d


	//----- nvinfo : EIATTR_FRAME_SIZE
	.align		4
.L_13:
        /*0054*/ 	.byte	0x04, 0x11
        /*0056*/ 	.short	(.L_15 - .L_14)
	.align		4
.L_14:
        /*0058*/ 	.word	index@(_Z16maxPoolingKerneliiiPfS_)
        /*005c*/ 	.word	0x00000000


	//----- nvinfo : EIATTR_REGCOUNT
	.align		4
.L_15:
        /*0060*/ 	.byte	0x04, 0x2f
        /*0062*/ 	.short	(.L_17 - .L_16)
	.align		4
.L_16:
        /*0064*/ 	.word	index@(_Z17meanPoolingKerneliiiPfS_)
        /*0068*/ 	.word	0x00000020


	//----- nvinfo : EIATTR_FRAME_SIZE
	.align		4
.L_17:
        /*006c*/ 	.byte	0x04, 0x11
        /*006e*/ 	.short	(.L_19 - .L_18)
	.align		4
.L_18:
        /*0070*/ 	.word	index@($__internal_2_$__cuda_sm3x_div_rn_noftz_f32_slowpath)
        /*0074*/ 	.word	0x00000000


	//----- nvinfo : EIATTR_FRAME_SIZE
	.align		4
.L_19:
        /*0078*/ 	.byte	0x04, 0x11
        /*007a*/ 	.short	(.L_21 - .L_20)
	.align		4
.L_20:
        /*007c*/ 	.word	index@(_Z17meanPoolingKerneliiiPfS_)
        /*0080*/ 	.word	0x00000000


	//----- nvinfo : EIATTR_REGCOUNT
	.align		4
.L_21:
        /*0084*/ 	.byte	0x04, 0x2f
        /*0086*/ 	.short	(.L_23 - .L_22)
	.align		4
.L_22:
        /*0088*/ 	.word	index@(_Z13sigmoidKerneliPfS_)
        /*008c*/ 	.word	0x0000000e


	//----- nvinfo : EIATTR_FRAME_SIZE
	.align		4
.L_23:
        /*0090*/ 	.byte	0x04, 0x11
        /*0092*/ 	.short	(.L_25 - .L_24)
	.align		4
.L_24:
        /*0094*/ 	.word	index@($__internal_1_$__cuda_sm20_dblrcp_rn_slowpath_v3)
        /*0098*/ 	.word	0x00000000


	//----- nvinfo : EIATTR_FRAME_SIZE
	.align		4
.L_25:
        /*009c*/ 	.byte	0x04, 0x11
        /*009e*/ 	.short	(.L_27 - .L_26)
	.align		4
.L_26:
        /*00a0*/ 	.word	index@(_Z13sigmoidKerneliPfS_)
        /*00a4*/ 	.word	0x00000000


	//----- nvinfo : EIATTR_REGCOUNT
	.align		4
.L_27:
        /*00a8*/ 	.byte	0x04, 0x2f
        /*00aa*/ 	.short	(.L_29 - .L_28)
	.align		4
.L_28:
        /*00ac*/ 	.word	index@(_Z13softmaxKerneliPfS_S_)
        /*00b0*/ 	.word	0x00000010


	//----- nvinfo : EIATTR_FRAME_SIZE
	.align		4
.L_29:
        /*00b4*/ 	.byte	0x04, 0x11
        /*00b6*/ 	.short	(.L_31 - .L_30)
	.align		4
.L_30:
        /*00b8*/ 	.word	index@($__internal_0_$__cuda_sm3x_div_rn_noftz_f32_slowpath)
        /*00bc*/ 	.word	0x00000000


	//----- nvinfo : EIATTR_FRAME_SIZE
	.align		4
.L_31:
        /*00c0*/ 	.byte	0x04, 0x11
        /*00c2*/ 	.short	(.L_33 - .L_32)
	.align		4
.L_32:
        /*00c4*/ 	.word	index@(_Z13softmaxKerneliPfS_S_)
        /*00c8*/ 	.word	0x00000000


	//----- nvinfo : EIATTR_MIN_STACK_SIZE
	.align		4
.L_33:
        /*00cc*/ 	.byte	0x04, 0x12
        /*00ce*/ 	.short	(.L_35 - .L_34)
	.align		4
.L_34:
        /*00d0*/ 	.word	index@(_Z13softmaxKerneliPfS_S_)
        /*00d4*/ 	.word	0x00000000


	//----- nvinfo : EIATTR_MIN_STACK_SIZE
	.align		4
.L_35:
        /*00d8*/ 	.byte	0x04, 0x12
        /*00da*/ 	.short	(.L_37 - .L_36)
	.align		4
.L_36:
        /*00dc*/ 	.word	index@(_Z13sigmoidKerneliPfS_)
        /*00e0*/ 	.word	0x00000000


	//----- nvinfo : EIATTR_MIN_STACK_SIZE
	.align		4
.L_37:
        /*00e4*/ 	.byte	0x04, 0x12
        /*00e6*/ 	.short	(.L_39 - .L_38)
	.align		4
.L_38:
        /*00e8*/ 	.word	index@(_Z17meanPoolingKerneliiiPfS_)
        /*00ec*/ 	.word	0x00000000


	//----- nvinfo : EIATTR_MIN_STACK_SIZE
	.align		4
.L_39:
        /*00f0*/ 	.byte	0x04, 0x12
        /*00f2*/ 	.short	(.L_41 - .L_40)
	.align		4
.L_40:
        /*00f4*/ 	.word	index@(_Z16maxPoolingKerneliiiPfS_)
        /*00f8*/ 	.word	0x00000000


	//----- nvinfo : EIATTR_MIN_STACK_SIZE
	.align		4
.L_41:
        /*00fc*/ 	.byte	0x04, 0x12
        /*00fe*/ 	.short	(.L_43 - .L_42)
	.align		4
.L_42:
        /*0100*/ 	.word	index@(_Z10tanhKerneliiPfS_)
        /*0104*/ 	.word	0x00000000


	//----- nvinfo : EIATTR_MIN_STACK_SIZE
	.align		4
.L_43:
        /*0108*/ 	.byte	0x04, 0x12
        /*010a*/ 	.short	(.L_45 - .L_44)
	.align		4
.L_44:
        /*010c*/ 	.word	index@(_Z10reluKerneliiPfS_)
        /*0110*/ 	.word	0x00000000


	//----- nvinfo : EIATTR_MIN_STACK_SIZE
	.align		4
.L_45:
        /*0114*/ 	.byte	0x04, 0x12
        /*0116*/ 	.short	(.L_47 - .L_46)
	.align		4
.L_46:
        /*0118*/ 	.word	index@(_Z10convKerneliiPfS_S_)
        /*011c*/ 	.word	0x00000000
.L_47:


//--------------------- .nv.compat                --------------------------
	.section	.nv.compat,"",@"SHT_CUDA_COMPAT_INFO"
	.align	4
        /*0000*/ 	.byte	0x02, 0x09, 0x00, 0x00, 0x02, 0x02, 0x01, 0x00, 0x02, 0x05, 0x05, 0x00, 0x03, 0x07, 0x01, 0x01
        /*0010*/ 	.byte	0x02, 0x03, 0x00, 0x00, 0x02, 0x06, 0x01, 0x00, 0x04, 0x0b, 0x08, 0x00, 0x01, 0x00, 0x00, 0x00
        /*0020*/ 	.byte	0x00, 0x00, 0x00, 0x00


//--------------------- .nv.info._Z13softmaxKerneliPfS_S_ --------------------------
	.section	.nv.info._Z13softmaxKerneliPfS_S_,"",@"SHT_CUDA_INFO"
	.sectionflags	@""
	.align	4


	//----- nvinfo : EIATTR_CUDA_API_VERSION
	.align		4
        /*0000*/ 	.byte	0x04, 0x37
        /*0002*/ 	.short	(.L_49 - .L_48)
.L_48:
        /*0004*/ 	.word	0x00000082


	//----- nvinfo : EIATTR_KPARAM_INFO
	.align		4
.L_49:
        /*0008*/ 	.byte	0x04, 0x17
        /*000a*/ 	.short	(.L_51 - .L_50)
.L_50:
        /*000c*/ 	.word	0x00000000
        /*0010*/ 	.short	0x0003
        /*0012*/ 	.short	0x0018
        /*0014*/ 	.byte	0x00, 0xf5, 0x21, 0x00


	//----- nvinfo : EIATTR_KPARAM_INFO
	.align		4
.L_51:
        /*0018*/ 	.byte	0x04, 0x17
        /*001a*/ 	.short	(.L_53 - .L_52)
.L_52:
        /*001c*/ 	.word	0x00000000
        /*0020*/ 	.short	0x0002
        /*0022*/ 	.short	0x0010
        /*0024*/ 	.byte	0x00, 0xf5, 0x21, 0x00


	//----- nvinfo : EIATTR_KPARAM_INFO
	.align		4
.L_53:
        /*0028*/ 	.byte	0x04, 0x17
        /*002a*/ 	.short	(.L_55 - .L_54)
.L_54:
        /*002c*/ 	.word	0x00000000
        /*0030*/ 	.short	0x0001
        /*0032*/ 	.short	0x0008
        /*0034*/ 	.byte	0x00, 0xf5, 0x21, 0x00


	//----- nvinfo : EIATTR_KPARAM_INFO
	.align		4
.L_55:
        /*0038*/ 	.byte	0x04, 0x17
        /*003a*/ 	.short	(.L_57 - .L_56)
.L_56:
        /*003c*/ 	.word	0x00000000
        /*0040*/ 	.short	0x0000
        /*0042*/ 	.short	0x0000
        /*0044*/ 	.byte	0x00, 0xf0, 0x11, 0x00


	//----- nvinfo : EIATTR_SPARSE_MMA_MASK
	.align		4
.L_57:
        /*0048*/ 	.byte	0x03, 0x50
        /*004a*/ 	.short	0x0000


	//----- nvinfo : EIATTR_MAXREG_COUNT
	.align		4
        /*004c*/ 	.byte	0x03, 0x1b
        /*004e*/ 	.short	0x00ff


	//----- nvinfo : EIATTR_NUM_BARRIERS
	.align		4
        /*0050*/ 	.byte	0x02, 0x4c
        /*0052*/ 	.byte	0x01
	.zero		1


	//----- nvinfo : EIATTR_MERCURY_ISA_VERSION
	.align		4
        /*0054*/ 	.byte	0x03, 0x5f
        /*0056*/ 	.short	0x0101


	//----- nvinfo : EIATTR_VRC_CTA_INIT_COUNT
	.align		4
        /*0058*/ 	.byte	0x02, 0x4a
	.zero		1
	.zero		1


	//----- nvinfo : EIATTR_EXIT_INSTR_OFFSETS
	.align		4
        /*005c*/ 	.byte	0x04, 0x1c
        /*005e*/ 	.short	(.L_59 - .L_58)


	//   ....[0]....
.L_58:
        /*0060*/ 	.word	0x00000350


	//   ....[1]....
        /*0064*/ 	.word	0x00000530


	//----- nvinfo : EIATTR_CRS_STACK_SIZE
	.align		4
.L_59:
        /*0068*/ 	.byte	0x04, 0x1e
        /*006a*/ 	.short	(.L_61 - .L_60)
.L_60:
        /*006c*/ 	.word	0x00000000


	//----- nvinfo : EIATTR_CBANK_PARAM_SIZE
	.align		4
.L_61:
        /*0070*/ 	.byte	0x03, 0x19
        /*0072*/ 	.short	0x0020


	//----- nvinfo : EIATTR_PARAM_CBANK
	.align		4
        /*0074*/ 	.byte	0x04, 0x0a
        /*0076*/ 	.short	(.L_63 - .L_62)
	.align		4
.L_62:
        /*0078*/ 	.word	index@(.nv.constant0._Z13softmaxKerneliPfS_S_)
        /*007c*/ 	.short	0x0380
        /*007e*/ 	.short	0x0020


	//----- nvinfo : EIATTR_SW_WAR
	.align		4
.L_63:
        /*0080*/ 	.byte	0x04, 0x36
        /*0082*/ 	.short	(.L_65 - .L_64)
.L_64:
        /*0084*/ 	.word	0x00000008
.L_65:


//--------------------- .nv.info._Z13sigmoidKerneliPfS_ --------------------------
	.section	.nv.info._Z13sigmoidKerneliPfS_,"",@"SHT_CUDA_INFO"
	.sectionflags	@""
	.align	4


	//----- nvinfo : EIATTR_CUDA_API_VERSION
	.align		4
        /*0000*/ 	.byte	0x04, 0x37
        /*0002*/ 	.short	(.L_67 - .L_66)
.L_66:
        /*0004*/ 	.word	0x00000082


	//----- nvinfo : EIATTR_KPARAM_INFO
	.align		4
.L_67:
        /*0008*/ 	.byte	0x04, 0x17
        /*000a*/ 	.short	(.L_69 - .L_68)
.L_68:
        /*000c*/ 	.word	0x00000000
        /*0010*/ 	.short	0x0002
        /*0012*/ 	.short	0x0010
        /*0014*/ 	.byte	0x00, 0xf5, 0x21, 0x00


	//----- nvinfo : EIATTR_KPARAM_INFO
	.align		4
.L_69:
        /*0018*/ 	.byte	0x04, 0x17
        /*001a*/ 	.short	(.L_71 - .L_70)
.L_70:
        /*001c*/ 	.word	0x00000000
        /*0020*/ 	.short	0x0001
        /*0022*/ 	.short	0x0008
        /*0024*/ 	.byte	0x00, 0xf5, 0x21, 0x00


	//----- nvinfo : EIATTR_KPARAM_INFO
	.align		4
.L_71:
        /*0028*/ 	.byte	0x04, 0x17
        /*002a*/ 	.short	(.L_73 - .L_72)
.L_72:
        /*002c*/ 	.word	0x00000000
        /*0030*/ 	.short	0x0000
        /*0032*/ 	.short	0x0000
        /*0034*/ 	.byte	0x00, 0xf0, 0x11, 0x00


	//----- nvinfo : EIATTR_SPARSE_MMA_MASK
	.align		4
.L_73:
        /*0038*/ 	.byte	0x03, 0x50
        /*003a*/ 	.short	0x0000


	//----- nvinfo : EIATTR_MAXREG_COUNT
	.align		4
        /*003c*/ 	.byte	0x03, 0x1b
        /*003e*/ 	.short	0x00ff


	//----- nvinfo : EIATTR_MERCURY_ISA_VERSION
	.align		4
        /*0040*/ 	.byte	0x03, 0x5f
        /*0042*/ 	.short	0x0101


	//----- nvinfo : EIATTR_VRC_CTA_INIT_COUNT
	.align		4
        /*0044*/ 	.byte	0x02, 0x4a
	.zero		1
	.zero		1


	//----- nvinfo : EIATTR_EXIT_INSTR_OFFSETS
	.align		4
        /*0048*/ 	.byte	0x04, 0x1c
        /*004a*/ 	.short	(.L_75 - .L_74)


	//   ....[0]....
.L_74:
        /*004c*/ 	.word	0x00000070


	//   ....[1]....
        /*0050*/ 	.word	0x000002b0


	//----- nvinfo : EIATTR_CRS_STACK_SIZE
	.align		4
.L_75:
        /*0054*/ 	.byte	0x04, 0x1e
        /*0056*/ 	.short	(.L_77 - .L_76)
.L_76:
        /*0058*/ 	.word	0x00000000


	//----- nvinfo : EIATTR_CBANK_PARAM_SIZE
	.align		4
.L_77:
        /*005c*/ 	.byte	0x03, 0x19
        /*005e*/ 	.short	0x0018


	//----- nvinfo : EIATTR_PARAM_CBANK
	.align		4
        /*0060*/ 	.byte	0x04, 0x0a
        /*0062*/ 	.short	(.L_79 - .L_78)
	.align		4
.L_78:
        /*0064*/ 	.word	index@(.nv.constant0._Z13sigmoidKerneliPfS_)
        /*0068*/ 	.short	0x0380
        /*006a*/ 	.short	0x0018


	//----- nvinfo : EIATTR_SW_WAR
	.align		4
.L_79:
        /*006c*/ 	.byte	0x04, 0x36
        /*006e*/ 	.short	(.L_81 - .L_80)
.L_80:
        /*0070*/ 	.word	0x00000008
.L_81:


//--------------------- .nv.info._Z17meanPoolingKerneliiiPfS_ --------------------------
	.section	.nv.info._Z17meanPoolingKerneliiiPfS_,"",@"SHT_CUDA_INFO"
	.sectionflags	@""
	.align	4


	//----- nvinfo : EIATTR_CUDA_API_VERSION
	.align		4
        /*0000*/ 	.byte	0x04, 0x37
        /*0002*/ 	.short	(.L_83 - .L_82)
.L_82:
        /*0004*/ 	.word	0x00000082


	//----- nvinfo : EIATTR_KPARAM_INFO
	.align		4
.L_83:
        /*0008*/ 	.byte	0x04, 0x17
        /*000a*/ 	.short	(.L_85 - .L_84)
.L_84:
        /*000c*/ 	.word	0x00000000
        /*0010*/ 	.short	0x0004
        /*0012*/ 	.short	0x0018
        /*0014*/ 	.byte	0x00, 0xf5, 0x21, 0x00


	//----- nvinfo : EIATTR_KPARAM_INFO
	.align		4
.L_85:
        /*0018*/ 	.byte	0x04, 0x17
        /*001a*/ 	.short	(.L_87 - .L_86)
.L_86:
        /*001c*/ 	.word	0x00000000
        /*0020*/ 	.short	0x0003
        /*0022*/ 	.short	0x0010
        /*0024*/ 	.byte	0x00, 0xf5, 0x21, 0x00


	//----- nvinfo : EIATTR_KPARAM_INFO
	.align		4
.L_87:
        /*0028*/ 	.byte	0x04, 0x17
        /*002a*/ 	.short	(.L_89 - .L_88)
.L_88:
        /*002c*/ 	.word	0x00000000
        /*0030*/ 	.short	0x0002
        /*0032*/ 	.short	0x0008
        /*0034*/ 	.byte	0x00, 0xf0, 0x11, 0x00


	//----- nvinfo : EIATTR_KPARAM_INFO
	.align		4
.L_89:
        /*0038*/ 	.byte	0x04, 0x17
        /*003a*/ 	.short	(.L_91 - .L_90)
.L_90:
        /*003c*/ 	.word	0x00000000
        /*0040*/ 	.short	0x0001
        /*0042*/ 	.short	0x0004
        /*0044*/ 	.byte	0x00, 0xf0, 0x11, 0x00


	//----- nvinfo : EIATTR_KPARAM_INFO
	.align		4
.L_91:
        /*0048*/ 	.byte	0x04, 0x17
        /*004a*/ 	.short	(.L_93 - .L_92)
.L_92:
        /*004c*/ 	.word	0x00000000
        /*0050*/ 	.short	0x0000
        /*0052*/ 	.short	0x0000
        /*0054*/ 	.byte	0x00, 0xf0, 0x11, 0x00


	//----- nvinfo : EIATTR_SPARSE_MMA_MASK
	.align		4
.L_93:
        /*0058*/ 	.byte	0x03, 0x50
        /*005a*/ 	.short	0x0000


	//----- nvinfo : EIATTR_MAXREG_COUNT
	.align		4
        /*005c*/ 	.byte	0x03, 0x1b
        /*005e*/ 	.short	0x00ff


	//----- nvinfo : EIATTR_MERCURY_ISA_VERSION
	.align		4
        /*0060*/ 	.byte	0x03, 0x5f
        /*0062*/ 	.short	0x0101


	//----- nvinfo : EIATTR_VRC_CTA_INIT_COUNT
	.align		4
        /*0064*/ 	.byte	0x02, 0x4a
	.zero		1
	.zero		1


	//----- nvinfo : EIATTR_EXIT_INSTR_OFFSETS
	.align		4
        /*0068*/ 	.byte	0x04, 0x1c
        /*006a*/ 	.short	(.L_95 - .L_94)


	//   ....[0]....
.L_94:
        /*006c*/ 	.word	0x000002a0


	//   ....[1]....
        /*0070*/ 	.word	0x00000c80


	//----- nvinfo : EIATTR_CRS_STACK_SIZE
	.align		4
.L_95:
        /*0074*/ 	.byte	0x04, 0x1e
        /*0076*/ 	.short	(.L_97 - .L_96)
.L_96:
        /*0078*/ 	.word	0x00000000


	//----- nvinfo : EIATTR_CBANK_PARAM_SIZE
	.align		4
.L_97:
        /*007c*/ 	.byte	0x03, 0x19
        /*007e*/ 	.short	0x0020


	//----- nvinfo : EIATTR_PARAM_CBANK
	.align		4
        /*0080*/ 	.byte	0x04, 0x0a
        /*0082*/ 	.short	(.L_99 - .L_98)
	.align		4
.L_98:
        /*0084*/ 	.word	index@(.nv.constant0._Z17meanPoolingKerneliiiPfS_)
        /*0088*/ 	.short	0x0380
        /*008a*/ 	.short	0x0020


	//----- nvinfo : EIATTR_SW_WAR
	.align		4
.L_99:
        /*008c*/ 	.byte	0x04, 0x36
        /*008e*/ 	.short	(.L_101 - .L_100)
.L_100:
        /*0090*/ 	.word	0x00000008
.L_101:


//--------------------- .nv.info._Z16maxPoolingKerneliiiPfS_ --------------------------
	.section	.nv.info._Z16maxPoolingKerneliiiPfS_,"",@"SHT_CUDA_INFO"
	.sectionflags	@""
	.align	4


	//----- nvinfo : EIATTR_CUDA_API_VERSION
	.align		4
        /*0000*/ 	.byte	0x04, 0x37
        /*0002*/ 	.short	(.L_103 - .L_102)
.L_102:
        /*0004*/ 	.word	0x00000082


	//----- nvinfo : EIATTR_KPARAM_INFO
	.align		4
.L_103:
        /*0008*/ 	.byte	0x04, 0x17
        /*000a*/ 	.short	(.L_105 - .L_104)
.L_104:
        /*000c*/ 	.word	0x00000000
        /*0010*/ 	.short	0x0004
        /*0012*/ 	.short	0x0018
        /*0014*/ 	.byte	0x00, 0xf5, 0x21, 0x00


	//----- nvinfo : EIATTR_KPARAM_INFO
	.align		4
.L_105:
        /*0018*/ 	.byte	0x04, 0x17
        /*001a*/ 	.short	(.L_107 - .L_106)
.L_106:
        /*001c*/ 	.word	0x00000000
        /*0020*/ 	.short	0x0003
        /*0022*/ 	.short	0x0010
        /*0024*/ 	.byte	0x00, 0xf5, 0x21, 0x00


	//----- nvinfo : EIATTR_KPARAM_INFO
	.align		4
.L_107:
        /*0028*/ 	.byte	0x04, 0x17
        /*002a*/ 	.short	(.L_109 - .L_108)
.L_108:
        /*002c*/ 	.word	0x00000000
        /*0030*/ 	.short	0x0002
        /*0032*/ 	.short	0x0008
        /*0034*/ 	.byte	0x00, 0xf0, 0x11, 0x00


	//----- nvinfo : EIATTR_KPARAM_INFO
	.align		4
.L_109:
        /*0038*/ 	.byte	0x04, 0x17
        /*003a*/ 	.short	(.L_111 - .L_110)
.L_110:
        /*003c*/ 	.word	0x00000000
        /*0040*/ 	.short	0x0001
        /*0042*/ 	.short	0x0004
        /*0044*/ 	.byte	0x00, 0xf0, 0x11, 0x00


	//----- nvinfo : EIATTR_KPARAM_INFO
	.align		4
.L_111:
        /*0048*/ 	.byte	0x04, 0x17
        /*004a*/ 	.short	(.L_113 - .L_112)
.L_112:
        /*004c*/ 	.word	0x00000000
        /*0050*/ 	.short	0x0000
        /*0052*/ 	.short	0x0000
        /*0054*/ 	.byte	0x00, 0xf0, 0x11, 0x00


	//----- nvinfo : EIATTR_SPARSE_MMA_MASK
	.align		4
.L_113:
        /*0058*/ 	.byte	0x03, 0x50
        /*005a*/ 	.short	0x0000


	//----- nvinfo : EIATTR_MAXREG_COUNT
	.align		4
        /*005c*/ 	.byte	0x03, 0x1b
        /*005e*/ 	.short	0x00ff


	//----- nvinfo : EIATTR_MERCURY_ISA_VERSION
	.align		4
        /*0060*/ 	.byte	0x03, 0x5f
        /*0062*/ 	.short	0x0101


	//----- nvinfo : EIATTR_VRC_CTA_INIT_COUNT
	.align		4
        /*0064*/ 	.byte	0x02, 0x4a
	.zero		1
	.zero		1


	//----- nvinfo : EIATTR_EXIT_INSTR_OFFSETS
	.align		4
        /*0068*/ 	.byte	0x04, 0x1c
        /*006a*/ 	.short	(.L_115 - .L_114)


	//   ....[0]....
.L_114:
        /*006c*/ 	.word	0x00000270


	//   ....[1]....
        /*0070*/ 	.word	0x00000aa0


	//----- nvinfo : EIATTR_CBANK_PARAM_SIZE
	.align		4
.L_115:
        /*0074*/ 	.byte	0x03, 0x19
        /*0076*/ 	.short	0x0020


	//----- nvinfo : EIATTR_PARAM_CBANK
	.align		4
        /*0078*/ 	.byte	0x04, 0x0a
        /*007a*/ 	.short	(.L_117 - .L_116)
	.align		4
.L_116:
        /*007c*/ 	.word	index@(.nv.constant0._Z16maxPoolingKerneliiiPfS_)
        /*0080*/ 	.short	0x0380
        /*0082*/ 	.short	0x0020


	//----- nvinfo : EIATTR_SW_WAR
	.align		4
.L_117:
        /*0084*/ 	.byte	0x04, 0x36
        /*0086*/ 	.short	(.L_119 - .L_118)
.L_118:
        /*0088*/ 	.word	0x00000008
.L_119:


//--------------------- .nv.info._Z10tanhKerneliiPfS_ --------------------------
	.section	.nv.info._Z10tanhKerneliiPfS_,"",@"SHT_CUDA_INFO"
	.sectionflags	@""
	.align	4


	//----- nvinfo : EIATTR_CUDA_API_VERSION
	.align		4
        /*0000*/ 	.byte	0x04, 0x37
        /*0002*/ 	.short	(.L_121 - .L_120)
.L_120:
        /*0004*/ 	.word	0x00000082


	//----- nvinfo : EIATTR_KPARAM_INFO
	.align		4
.L_121:
        /*0008*/ 	.byte	0x04, 0x17
        /*000a*/ 	.short	(.L_123 - .L_122)
.L_122:
        /*000c*/ 	.word	0x00000000
        /*0010*/ 	.short	0x0003
        /*0012*/ 	.short	0x0010
        /*0014*/ 	.byte	0x00, 0xf5, 0x21, 0x00


	//----- nvinfo : EIATTR_KPARAM_INFO
	.align		4
.L_123:
        /*0018*/ 	.byte	0x04, 0x17
        /*001a*/ 	.short	(.L_125 - .L_124)
.L_124:
        /*001c*/ 	.word	0x00000000
        /*0020*/ 	.short	0x0002
        /*0022*/ 	.short	0x0008
        /*0024*/ 	.byte	0x00, 0xf5, 0x21, 0x00


	//----- nvinfo : EIATTR_KPARAM_INFO
	.align		4
.L_125:
        /*0028*/ 	.byte	0x04, 0x17
        /*002a*/ 	.short	(.L_127 - .L_126)
.L_126:
        /*002c*/ 	.word	0x00000000
        /*0030*/ 	.short	0x0001
        /*0032*/ 	.short	0x0004
        /*0034*/ 	.byte	0x00, 0xf0, 0x11, 0x00


	//----- nvinfo : EIATTR_KPARAM_INFO
	.align		4
.L_127:
        /*0038*/ 	.byte	0x04, 0x17
        /*003a*/ 	.short	(.L_129 - .L_128)
.L_128:
        /*003c*/ 	.word	0x00000000
        /*0040*/ 	.short	0x0000
        /*0042*/ 	.short	0x0000
        /*0044*/ 	.byte	0x00, 0xf0, 0x11, 0x00


	//----- nvinfo : EIATTR_SPARSE_MMA_MASK
	.align		4
.L_129:
        /*0048*/ 	.byte	0x03, 0x50
        /*004a*/ 	.short	0x0000


	//----- nvinfo : EIATTR_MAXREG_COUNT
	.align		4
        /*004c*/ 	.byte	0x03, 0x1b
        /*004e*/ 	.short	0x00ff


	//----- nvinfo : EIATTR_MERCURY_ISA_VERSION
	.align		4
        /*0050*/ 	.byte	0x03, 0x5f
        /*0052*/ 	.short	0x0101


	//----- nvinfo : EIATTR_VRC_CTA_INIT_COUNT
	.align		4
        /*0054*/ 	.byte	0x02, 0x4a
	.zero		1
	.zero		1


	//----- nvinfo : EIATTR_EXIT_INSTR_OFFSETS
	.align		4
        /*0058*/ 	.byte	0x04, 0x1c
        /*005a*/ 	.short	(.L_131 - .L_130)


	//   ....[0]....
.L_130:
        /*005c*/ 	.word	0x000000c0


	//   ....[1]....
        /*0060*/ 	.word	0x00000260


	//----- nvinfo : EIATTR_CBANK_PARAM_SIZE
	.align		4
.L_131:
        /*0064*/ 	.byte	0x03, 0x19
        /*0066*/ 	.short	0x0018


	//----- nvinfo : EIATTR_PARAM_CBANK
	.align		4
        /*0068*/ 	.byte	0x04, 0x0a
        /*006a*/ 	.short	(.L_133 - .L_132)
	.align		4
.L_132:
        /*006c*/ 	.word	index@(.nv.constant0._Z10tanhKerneliiPfS_)
        /*0070*/ 	.short	0x0380
        /*0072*/ 	.short	0x0018


	//----- nvinfo : EIATTR_SW_WAR
	.align		4
.L_133:
        /*0074*/ 	.byte	0x04, 0x36
        /*0076*/ 	.short	(.L_135 - .L_134)
.L_134:
        /*0078*/ 	.word	0x00000008
.L_135:


//--------------------- .nv.info._Z10reluKerneliiPfS_ --------------------------
	.section	.nv.info._Z10reluKerneliiPfS_,"",@"SHT_CUDA_INFO"
	.sectionflags	@""
	.align	4


	//----- nvinfo : EIATTR_CUDA_API_VERSION
	.align		4
        /*0000*/ 	.byte	0x04, 0x37
        /*0002*/ 	.short	(.L_137 - .L_136)
.L_136:
        /*0004*/ 	.word	0x00000082


	//----- nvinfo : EIATTR_KPARAM_INFO
	.align		4
.L_137:
        /*0008*/ 	.byte	0x04, 0x17
        /*000a*/ 	.short	(.L_139 - .L_138)
.L_138:
        /*000c*/ 	.word	0x00000000
        /*0010*/ 	.short	0x0003
        /*0012*/ 	.short	0x0010
        /*0014*/ 	.byte	0x00, 0xf5, 0x21, 0x00


	//----- nvinfo : EIATTR_KPARAM_INFO
	.align		4
.L_139:
        /*0018*/ 	.byte	0x04, 0x17
        /*001a*/ 	.short	(.L_141 - .L_140)
.L_140:
        /*001c*/ 	.word	0x00000000
        /*0020*/ 	.short	0x0002
        /*0022*/ 	.short	0x0008
        /*0024*/ 	.byte	0x00, 0xf5, 0x21, 0x00


	//----- nvinfo : EIATTR_KPARAM_INFO
	.align		4
.L_141:
        /*0028*/ 	.byte	0x04, 0x17
        /*002a*/ 	.short	(.L_143 - .L_142)
.L_142:
        /*002c*/ 	.word	0x00000000
        /*0030*/ 	.short	0x0001
        /*0032*/ 	.short	0x0004
        /*0034*/ 	.byte	0x00, 0xf0, 0x11, 0x00


	//----- nvinfo : EIATTR_KPARAM_INFO
	.align		4
.L_143:
        /*0038*/ 	.byte	0x04, 0x17
        /*003a*/ 	.short	(.L_145 - .L_144)
.L_144:
        /*003c*/ 	.word	0x00000000
        /*0040*/ 	.short	0x0000
        /*0042*/ 	.short	0x0000
        /*0044*/ 	.byte	0x00, 0xf0, 0x11, 0x00


	//----- nvinfo : EIATTR_SPARSE_MMA_MASK
	.align		4
.L_145:
        /*0048*/ 	.byte	0x03, 0x50
        /*004a*/ 	.short	0x0000


	//----- nvinfo : EIATTR_MAXREG_COUNT
	.align		4
        /*004c*/ 	.byte	0x03, 0x1b
        /*004e*/ 	.short	0x00ff


	//----- nvinfo : EIATTR_MERCURY_ISA_VERSION
	.align		4
        /*0050*/ 	.byte	0x03, 0x5f
        /*0052*/ 	.short	0x0101


	//----- nvinfo : EIATTR_VRC_CTA_INIT_COUNT
	.align		4
        /*0054*/ 	.byte	0x02, 0x4a
	.zero		1
	.zero		1


	//----- nvinfo : EIATTR_EXIT_INSTR_OFFSETS
	.align		4
        /*0058*/ 	.byte	0x04, 0x1c
        /*005a*/ 	.short	(.L_147 - .L_146)


	//   ....[0]....
.L_146:
        /*005c*/ 	.word	0x000000c0


	//   ....[1]....
        /*0060*/ 	.word	0x00000160


	//----- nvinfo : EIATTR_CBANK_PARAM_SIZE
	.align		4
.L_147:
        /*0064*/ 	.byte	0x03, 0x19
        /*0066*/ 	.short	0x0018


	//----- nvinfo : EIATTR_PARAM_CBANK
	.align		4
        /*0068*/ 	.byte	0x04, 0x0a
        /*006a*/ 	.short	(.L_149 - .L_148)
	.align		4
.L_148:
        /*006c*/ 	.word	index@(.nv.constant0._Z10reluKerneliiPfS_)
        /*0070*/ 	.short	0x0380
        /*0072*/ 	.short	0x0018


	//----- nvinfo : EIATTR_SW_WAR
	.align		4
.L_149:
        /*0074*/ 	.byte	0x04, 0x36
        /*0076*/ 	.short	(.L_151 - .L_150)
.L_150:
        /*0078*/ 	.word	0x00000008
.L_151:


//--------------------- .nv.info._Z10convKerneliiPfS_S_ --------------------------
	.section	.nv.info._Z10convKerneliiPfS_S_,"",@"SHT_CUDA_INFO"
	.sectionflags	@""
	.align	4


	//----- nvinfo : EIATTR_CUDA_API_VERSION
	.align		4
        /*0000*/ 	.byte	0x04, 0x37
        /*0002*/ 	.short	(.L_153 - .L_152)
.L_152:
        /*0004*/ 	.word	0x00000082


	//----- nvinfo : EIATTR_KPARAM_INFO
	.align		4
.L_153:
        /*0008*/ 	.byte	0x04, 0x17
        /*000a*/ 	.short	(.L_155 - .L_154)
.L_154:
        /*000c*/ 	.word	0x00000000
        /*0010*/ 	.short	0x0004
        /*0012*/ 	.short	0x0018
        /*0014*/ 	.byte	0x00, 0xf5, 0x21, 0x00


	//----- nvinfo : EIATTR_KPARAM_INFO
	.align		4
.L_155:
        /*0018*/ 	.byte	0x04, 0x17
        /*001a*/ 	.short	(.L_157 - .L_156)
.L_156:
        /*001c*/ 	.word	0x00000000
        /*0020*/ 	.short	0x0003
        /*0022*/ 	.short	0x0010
        /*0024*/ 	.byte	0x00, 0xf5, 0x21, 0x00


	//----- nvinfo : EIATTR_KPARAM_INFO
	.align		4
.L_157:
        /*0028*/ 	.byte	0x04, 0x17
        /*002a*/ 	.short	(.L_159 - .L_158)
.L_158:
        /*002c*/ 	.word	0x00000000
        /*0030*/ 	.short	0x0002
        /*0032*/ 	.short	0x0008
        /*0034*/ 	.byte	0x00, 0xf5, 0x21, 0x00


	//----- nvinfo : EIATTR_KPARAM_INFO
	.align		4
.L_159:
        /*0038*/ 	.byte	0x04, 0x17
        /*003a*/ 	.short	(.L_161 - .L_160)
.L_160:
        /*003c*/ 	.word	0x00000000
        /*0040*/ 	.short	0x0001
        /*0042*/ 	.short	0x0004
        /*0044*/ 	.byte	0x00, 0xf0, 0x11, 0x00


	//----- nvinfo : EIATTR_KPARAM_INFO
	.align		4
.L_161:
        /*0048*/ 	.byte	0x04, 0x17
        /*004a*/ 	.short	(.L_163 - .L_162)
.L_162:
        /*004c*/ 	.word	0x00000000
        /*0050*/ 	.short	0x0000
        /*0052*/ 	.short	0x0000
        /*0054*/ 	.byte	0x00, 0xf0, 0x11, 0x00


	//----- nvinfo : EIATTR_SPARSE_MMA_MASK
	.align		4
.L_163:
        /*0058*/ 	.byte	0x03, 0x50
        /*005a*/ 	.short	0x0000


	//----- nvinfo : EIATTR_MAXREG_COUNT
	.align		4
        /*005c*/ 	.byte	0x03, 0x1b
        /*005e*/ 	.short	0x00ff


	//----- nvinfo : EIATTR_MERCURY_ISA_VERSION
	.align		4
        /*0060*/ 	.byte	0x03, 0x5f
        /*0062*/ 	.short	0x0101


	//----- nvinfo : EIATTR_VRC_CTA_INIT_COUNT
	.align		4
        /*0064*/ 	.byte	0x02, 0x4a
	.zero		1
	.zero		1


	//----- nvinfo : EIATTR_EXIT_INSTR_OFFSETS
	.align		4
        /*0068*/ 	.byte	0x04, 0x1c
        /*006a*/ 	.short	(.L_165 - .L_164)


	//   ....[0]....
.L_164:
        /*006c*/ 	.word	0x000000d0


	//   ....[1]....
        /*0070*/ 	.word	0x00000ce0


	//----- nvinfo : EIATTR_CBANK_PARAM_SIZE
	.align		4
.L_165:
        /*0074*/ 	.byte	0x03, 0x19
        /*0076*/ 	.short	0x0020


	//----- nvinfo : EIATTR_PARAM_CBANK
	.align		4
        /*0078*/ 	.byte	0x04, 0x0a
        /*007a*/ 	.short	(.L_167 - .L_166)
	.align		4
.L_166:
        /*007c*/ 	.word	index@(.nv.constant0._Z10convKerneliiPfS_S_)
        /*0080*/ 	.short	0x0380
        /*0082*/ 	.short	0x0020


	//----- nvinfo : EIATTR_SW_WAR
	.align		4
.L_167:
        /*0084*/ 	.byte	0x04, 0x36
        /*0086*/ 	.short	(.L_169 - .L_168)
.L_168:
        /*0088*/ 	.word	0x00000008
.L_169:


//--------------------- .nv.callgraph             --------------------------
	.section	.nv.callgraph,"",@"SHT_CUDA_CALLGRAPH"
	.align	4
	.sectionentsize	8
	.align		4
        /*0000*/ 	.word	0x00000000
	.align		4
        /*0004*/ 	.word	0xffffffff
	.align		4
        /*0008*/ 	.word	0x00000000
	.align		4
        /*000c*/ 	.word	0xfffffffe
	.align		4
        /*0010*/ 	.word	0x00000000
	.align		4
        /*0014*/ 	.word	0xfffffffd
	.align		4
        /*0018*/ 	.word	0x00000000
	.align		4
        /*001c*/ 	.word	0xfffffffc


//--------------------- .text._Z13softmaxKerneliPfS_S_ --------------------------
	.section	.text._Z13softmaxKerneliPfS_S_,"ax",@progbits
	.align	128
        .global         _Z13softmaxKerneliPfS_S_
        .type           _Z13softmaxKerneliPfS_S_,@function
        .size           _Z13softmaxKerneliPfS_S_,(.L_x_62 - _Z13softmaxKerneliPfS_S_)
        .other          _Z13softmaxKerneliPfS_S_,@"STO_CUDA_ENTRY STV_DEFAULT"
_Z13softmaxKerneliPfS_S_:
.text._Z13softmaxKerneliPfS_S_:
[----:B------:R-:W-:Y:S01]  /*0000*/  LDC R1, c[0x0][0x37c] ;  /* 0x0000df00ff017b82 */ /* 0x000fe20000000800 */
[----:B------:R-:W0:Y:S01]  /*0010*/  S2R R0, SR_CTAID.X ;  /* 0x0000000000007919 */ /* 0x000e220000002500 */
[----:B------:R-:W0:Y:S06]  /*0020*/  LDCU UR8, c[0x0][0x360] ;  /* 0x00006c00ff0877ac */ /* 0x000e2c0008000800 */
[----:B------:R-:W1:Y:S01]  /*0030*/  LDC.64 R4, c[0x0][0x388] ;  /* 0x0000e200ff047b82 */ /* 0x000e620000000a00 */
[----:B------:R-:W0:Y:S01]  /*0040*/  S2R R9, SR_TID.X ;  /* 0x0000000000097919 */ /* 0x000e220000002100 */
[----:B------:R-:W2:Y:S01]  /*0050*/  LDCU UR4, c[0x0][0x380] ;  /* 0x00007000ff0477ac */ /* 0x000ea20008000800 */
[----:B------:R-:W3:Y:S01]  /*0060*/  LDCU.64 UR6, c[0x0][0x358] ;  /* 0x00006b00ff0677ac */ /* 0x000ee20008000a00 */
[----:B0-----:R-:W-:-:S04]  /*0070*/  IMAD R2, R0, UR8, R9 ;  /* 0x0000000800027c24 */ /* 0x001fc8000f8e0209 */
[C---:B-1----:R-:W-:Y:S01]  /*0080*/  IMAD.WIDE R4, R2.reuse, 0x4, R4 ;  /* 0x0000000402047825 */ /* 0x042fe200078e0204 */
[----:B--2---:R-:W-:-:S13]  /*0090*/  ISETP.GE.AND P1, PT, R2, UR4, PT ;  /* 0x0000000402007c0c */ /* 0x004fda000bf26270 */
[----:B---3--:R-:W2:Y:S01]  /*00a0*/  @!P1 LDG.E R3, desc[UR6][R4.64] ;  /* 0x0000000604039981 */ /* 0x008ea2000c1e1900 */
[----:B------:R-:W-:Y:S01]  /*00b0*/  @!P1 IMAD.MOV.U32 R6, RZ, RZ, 0x3bbb989d ;  /* 0x3bbb989dff069424 */ /* 0x000fe200078e00ff */
[----:B------:R-:W-:Y:S01]  /*00c0*/  ISETP.NE.AND P0, PT, R9, RZ, PT ;  /* 0x000000ff0900720c */ /* 0x000fe20003f05270 */
[----:B------:R-:W-:Y:S01]  /*00d0*/  @!P1 IMAD.MOV.U32 R7, RZ, RZ, 0x437c0000 ;  /* 0x437c0000ff079424 */ /* 0x000fe200078e00ff */
[----:B------:R-:W0:Y:S01]  /*00e0*/  S2UR UR5, SR_CgaCtaId ;  /* 0x00000000000579c3 */ /* 0x000e220000008800 */
[----:B------:R-:W-:-:S10]  /*00f0*/  UMOV UR4, 0x400 ;  /* 0x0000040000047882 */ /* 0x000fd40000000000 */
[----:B------:R-:W1:Y:S01]  /*0100*/  @!P0 S2R R12, SR_CgaCtaId ;  /* 0x00000000000c8919 */ /* 0x000e620000008800 */
[----:B0-----:R-:W-:Y:S01]  /*0110*/  ULEA UR4, UR5, UR4, 0x18 ;  /* 0x0000000405047291 */ /* 0x001fe2000f8ec0ff */
[----:B--2---:R-:W-:-:S04]  /*0120*/  @!P1 FFMA.SAT R6, R3, R6, 0.5 ;  /* 0x3f00000003069423 */ /* 0x004fc80000002006 */
[----:B------:R-:W-:Y:S01]  /*0130*/  @!P1 FFMA.RM R6, R6, R7, 12582913 ;  /* 0x4b40000106069423 */ /* 0x000fe20000004007 */
[----:B------:R-:W-:-:S03]  /*0140*/  @!P0 MOV R7, 0x400 ;  /* 0x0000040000078802 */ /* 0x000fc60000000f00 */
[----:B------:R-:W-:Y:S01]  /*0150*/  @!P1 FADD R8, R6, -12583039 ;  /* 0xcb40007f06089421 */ /* 0x000fe20000000000 */
[----:B-1----:R-:W-:-:S03]  /*0160*/  @!P0 LEA R12, R12, R7, 0x18 ;  /* 0x000000070c0c8211 */ /* 0x002fc600078ec0ff */
[----:B------:R-:W-:-:S04]  /*0170*/  @!P1 FFMA R8, R3, 1.4426950216293334961, -R8 ;  /* 0x3fb8aa3b03089823 */ /* 0x000fc80000000808 */
[----:B------:R-:W-:Y:S01]  /*0180*/  @!P1 FFMA R8, R3, 1.925963033500011079e-08, R8 ;  /* 0x32a5706003089823 */ /* 0x000fe20000000008 */
[----:B------:R-:W-:Y:S02]  /*0190*/  @!P1 IMAD.SHL.U32 R3, R6, 0x800000, RZ ;  /* 0x0080000006039824 */ /* 0x000fe400078e00ff */
[----:B------:R-:W-:-:S03]  /*01a0*/  IMAD.U32 R6, RZ, RZ, UR8 ;  /* 0x00000008ff067e24 */ /* 0x000fc6000f8e00ff */
[----:B------:R-:W0:Y:S02]  /*01b0*/  @!P1 MUFU.EX2 R8, R8 ;  /* 0x0000000800089308 */ /* 0x000e240000000800 */
[----:B------:R-:W-:Y:S01]  /*01c0*/  ISETP.GE.U32.AND P2, PT, R6, 0x2, PT ;  /* 0x000000020600780c */ /* 0x000fe20003f46070 */
[----:B0-----:R-:W-:Y:S01]  /*01d0*/  @!P1 FMUL R10, R3, R8 ;  /* 0x00000008030a9220 */ /* 0x001fe20000400000 */
[----:B------:R-:W-:-:S05]  /*01e0*/  LEA R3, R9, UR4, 0x2 ;  /* 0x0000000409037c11 */ /* 0x000fca000f8e10ff */
[----:B------:R0:W-:Y:S04]  /*01f0*/  @!P1 STS [R3], R10 ;  /* 0x0000000a03009388 */ /* 0x0001e80000000800 */
[----:B------:R0:W-:Y:S01]  /*0200*/  @P1 STS [R3], RZ ;  /* 0x000000ff03001388 */ /* 0x0001e20000000800 */
[----:B------:R-:W-:Y:S06]  /*0210*/  BAR.SYNC.DEFER_BLOCKING 0x0 ;  /* 0x0000000000007b1d */ /* 0x000fec0000010000 */
[----:B------:R-:W-:Y:S05]  /*0220*/  @!P2 BRA `(.L_x_0) ;  /* 0x00000000002ca947 */ /* 0x000fea0003800000 */
.L_x_1:
[----:B0-----:R-:W-:-:S04]  /*0230*/  SHF.R.U32.HI R10, RZ, 0x1, R6 ;  /* 0x00000001ff0a7819 */ /* 0x001fc80000011606 */
[----:B------:R-:W-:-:S13]  /*0240*/  ISETP.GE.U32.AND P1, PT, R9, R10, PT ;  /* 0x0000000a0900720c */ /* 0x000fda0003f26070 */
[----:B------:R-:W-:Y:S01]  /*0250*/  @!P1 IMAD R7, R10, 0x4, R3 ;  /* 0x000000040a079824 */ /* 0x000fe200078e0203 */
[----:B------:R-:W-:Y:S05]  /*0260*/  @!P1 LDS R8, [R3] ;  /* 0x0000000003089984 */ /* 0x000fea0000000800 */
[----:B------:R-:W0:Y:S02]  /*0270*/  @!P1 LDS R7, [R7] ;  /* 0x0000000007079984 */ /* 0x000e240000000800 */
[----:B0-----:R-:W-:-:S05]  /*0280*/  @!P1 FADD R8, R7, R8 ;  /* 0x0000000807089221 */ /* 0x001fca0000000000 */
[----:B------:R1:W-:Y:S01]  /*0290*/  @!P1 STS [R3], R8 ;  /* 0x0000000803009388 */ /* 0x0003e20000000800 */
[----:B------:R-:W-:Y:S01]  /*02a0*/  BAR.SYNC.DEFER_BLOCKING 0x0 ;  /* 0x0000000000007b1d */ /* 0x000fe20000010000 */
[----:B------:R-:W-:Y:S01]  /*02b0*/  ISETP.GT.U32.AND P1, PT, R6, 0x3, PT ;  /* 0x000000030600780c */ /* 0x000fe20003f24070 */
[----:B------:R-:W-:-:S12]  /*02c0*/  IMAD.MOV.U32 R6, RZ, RZ, R10 ;  /* 0x000000ffff067224 */ /* 0x000fd800078e000a */
[----:B-1----:R-:W-:Y:S05]  /*02d0*/  @P1 BRA `(.L_x_1) ;  /* 0xfffffffc00d41947 */ /* 0x002fea000383ffff */
.L_x_0:
[----:B0-----:R-:W0:Y:S01]  /*02e0*/  @!P0 LDS R3, [R12] ;  /* 0x000000000c038984 */ /* 0x001e220000000800 */
[----:B------:R-:W1:Y:S01]  /*02f0*/  @!P0 LDC.64 R6, c[0x0][0x398] ;  /* 0x0000e600ff068b82 */ /* 0x000e620000000a00 */
[----:B------:R-:W2:Y:S02]  /*0300*/  LDCU UR4, c[0x0][0x380] ;  /* 0x00007000ff0477ac */ /* 0x000ea40008000800 */
[----:B--2---:R-:W-:Y:S01]  /*0310*/  ISETP.GE.AND P1, PT, R2, UR4, PT ;  /* 0x0000000402007c0c */ /* 0x004fe2000bf26270 */
[----:B-1----:R-:W-:-:S05]  /*0320*/  @!P0 IMAD.WIDE.U32 R6, R0, 0x4, R6 ;  /* 0x0000000400068825 */ /* 0x002fca00078e0006 */
[----:B0-----:R0:W-:Y:S01]  /*0330*/  @!P0 STG.E desc[UR6][R6.64], R3 ;  /* 0x0000000306008986 */ /* 0x0011e2000c101906 */
[----:B------:R-:W-:Y:S06]  /*0340*/  BAR.SYNC.DEFER_BLOCKING 0x0 ;  /* 0x0000000000007b1d */ /* 0x000fec0000010000 */
[----:B------:R-:W-:Y:S05]  /*0350*/  @P1 EXIT ;  /* 0x000000000000194d */ /* 0x000fea0003800000 */
[----:B------:R-:W2:Y:S01]  /*0360*/  LDG.E R4, desc[UR6][R4.64] ;  /* 0x0000000604047981 */ /* 0x000ea2000c1e1900 */
[----:B0-----:R-:W0:Y:S03]  /*0370*/  LDC.64 R6, c[0x0][0x398] ;  /* 0x0000e600ff067b82 */ /* 0x001e260000000a00 */
[----:B0-----:R-:W3:Y:S01]  /*0380*/  LDG.E R7, desc[UR6][R6.64] ;  /* 0x0000000606077981 */ /* 0x001ee2000c1e1900 */
[----:B------:R-:W-:Y:S02]  /*0390*/  HFMA2 R9, -RZ, RZ, 3.7421875, 0 ;  /* 0x437c0000ff097431 */ /* 0x000fe400000001ff */
[----:B------:R-:W-:Y:S01]  /*03a0*/  IMAD.MOV.U32 R3, RZ, RZ, 0x3bbb989d ;  /* 0x3bbb989dff037424 */ /* 0x000fe200078e00ff */
[----:B------:R-:W-:Y:S03]  /*03b0*/  BSSY.RECONVERGENT B0, `(.L_x_2) ;  /* 0x0000014000007945 */ /* 0x000fe60003800200 */
[----:B--2---:R-:W-:-:S04]  /*03c0*/  FFMA.SAT R0, R4, R3, 0.5 ;  /* 0x3f00000004007423 */ /* 0x004fc80000002003 */
[----:B------:R-:W-:-:S04]  /*03d0*/  FFMA.RM R0, R0, R9, 12582913 ;  /* 0x4b40000100007423 */ /* 0x000fc80000004009 */
[----:B------:R-:W-:-:S04]  /*03e0*/  FADD R3, R0, -12583039 ;  /* 0xcb40007f00037421 */ /* 0x000fc80000000000 */
[----:B------:R-:W-:-:S04]  /*03f0*/  FFMA R3, R4, 1.4426950216293334961, -R3 ;  /* 0x3fb8aa3b04037823 */ /* 0x000fc80000000803 */
[----:B------:R-:W-:-:S06]  /*0400*/  FFMA R3, R4, 1.925963033500011079e-08, R3 ;  /* 0x32a5706004037823 */ /* 0x000fcc0000000003 */
[----:B------:R-:W0:Y:S08]  /*0410*/  MUFU.EX2 R3, R3 ;  /* 0x0000000300037308 */ /* 0x000e300000000800 */
[----:B---3--:R-:W1:Y:S01]  /*0420*/  MUFU.RCP R8, R7 ;  /* 0x0000000700087308 */ /* 0x008e620000001000 */
[----:B------:R-:W-:-:S04]  /*0430*/  IMAD.SHL.U32 R0, R0, 0x800000, RZ ;  /* 0x0080000000007824 */ /* 0x000fc800078e00ff */
[----:B0-----:R-:W-:-:S04]  /*0440*/  FMUL R0, R0, R3 ;  /* 0x0000000300007220 */ /* 0x001fc80000400000 */
[----:B------:R-:W0:Y:S01]  /*0450*/  FCHK P0, R0, R7 ;  /* 0x0000000700007302 */ /* 0x000e220000000000 */
[----:B-1----:R-:W-:-:S04]  /*0460*/  FFMA R5, -R7, R8, 1 ;  /* 0x3f80000007057423 */ /* 0x002fc80000000108 */
[----:B------:R-:W-:-:S04]  /*0470*/  FFMA R5, R8, R5, R8 ;  /* 0x0000000508057223 */ /* 0x000fc80000000008 */
[----:B------:R-:W-:-:S04]  /*0480*/  FFMA R4, R0, R5, RZ ;  /* 0x0000000500047223 */ /* 0x000fc800000000ff */
[----:B------:R-:W-:-:S04]  /*0490*/  FFMA R6, -R7, R4, R0 ;  /* 0x0000000407067223 */ /* 0x000fc80000000100 */
[----:B------:R-:W-:Y:S01]  /*04a0*/  FFMA R9, R5, R6, R4 ;  /* 0x0000000605097223 */ /* 0x000fe20000000004 */
[----:B0-----:R-:W-:Y:S06]  /*04b0*/  @!P0 BRA `(.L_x_3) ;  /* 0x00000000000c8947 */ /* 0x001fec0003800000 */
[----:B------:R-:W-:-:S07]  /*04c0*/  MOV R4, 0x4e0 ;  /* 0x000004e000047802 */ /* 0x000fce0000000f00 */
[----:B------:R-:W-:Y:S05]  /*04d0*/  CALL.REL.NOINC `($__internal_0_$__cuda_sm3x_div_rn_noftz_f32_slowpath) ;  /* 0x0000000000187944 */ /* 0x000fea0003c00000 */
[----:B------:R-:W-:-:S07]  /*04e0*/  IMAD.MOV.U32 R9, RZ, RZ, R0 ;  /* 0x000000ffff097224 */ /* 0x000fce00078e0000 */
.L_x_3:
[----:B------:R-:W-:Y:S05]  /*04f0*/  BSYNC.RECONVERGENT B0 ;  /* 0x0000000000007941 */ /* 0x000fea0003800200 */
.L_x_2:
[----:B------:R-:W0:Y:S02]  /*0500*/  LDC.64 R4, c[0x0][0x390] ;  /* 0x0000e400ff047b82 */ /* 0x000e240000000a00 */
[----:B0-----:R-:W-:-:S05]  /*0510*/  IMAD.WIDE R2, R2, 0x4, R4 ;  /* 0x0000000402027825 */ /* 0x001fca00078e0204 */
[----:B------:R-:W-:Y:S01]  /*0520*/  STG.E desc[UR6][R2.64], R9 ;  /* 0x0000000902007986 */ /* 0x000fe2000c101906 */
[----:B------:R-:W-:Y:S05]  /*0530*/  EXIT ;  /* 0x000000000000794d */ /* 0x000fea0003800000 */
        .weak           $__internal_0_$__cuda_sm3x_div_rn_noftz_f32_slowpath
        .type           $__internal_0_$__cuda_sm3x_div_rn_noftz_f32_slowpath,@function
        .size           $__internal_0_$__cuda_sm3x_div_rn_noftz_f32_slowpath,(.L_x_62 - $__internal_0_$__cuda_sm3x_div_rn_noftz_f32_slowpath)
$__internal_0_$__cuda_sm3x_div_rn_noftz_f32_slowpath:
[----:B------:R-:W-:Y:S01]  /*0540*/  SHF.R.U32.HI R5, RZ, 0x17, R7 ;  /* 0x00000017ff057819 */ /* 0x000fe20000011607 */
[----:B------:R-:W-:Y:S01]  /*0550*/  BSSY.RECONVERGENT B1, `(.L_x_4) ;  /* 0x0000064000017945 */ /* 0x000fe20003800200 */
[--C-:B------:R-:W-:Y:S01]  /*0560*/  SHF.R.U32.HI R3, RZ, 0x17, R0.reuse ;  /* 0x00000017ff037819 */ /* 0x100fe20000011600 */
[----:B------:R-:W-:Y:S01]  /*0570*/  IMAD.MOV.U32 R8, RZ, RZ, R0 ;  /* 0x000000ffff087224 */ /* 0x000fe200078e0000 */
[----:B------:R-:W-:Y:S02]  /*0580*/  LOP3.LUT R6, R5, 0xff, RZ, 0xc0, !PT ;  /* 0x000000ff05067812 */ /* 0x000fe400078ec0ff */
[----:B------:R-:W-:-:S03]  /*0590*/  LOP3.LUT R5, R3, 0xff, RZ, 0xc0, !PT ;  /* 0x000000ff03057812 */ /* 0x000fc600078ec0ff */
[----:B------:R-:W-:Y:S02]  /*05a0*/  VIADD R11, R6, 0xffffffff ;  /* 0xffffffff060b7836 */ /* 0x000fe40000000000 */
[----:B------:R-:W-:-:S03]  /*05b0*/  VIADD R10, R5, 0xffffffff ;  /* 0xffffffff050a7836 */ /* 0x000fc60000000000 */
[----:B------:R-:W-:-:S04]  /*05c0*/  ISETP.GT.U32.AND P0, PT, R11, 0xfd, PT ;  /* 0x000000fd0b00780c */ /* 0x000fc80003f04070 */
[----:B------:R-:W-:-:S13]  /*05d0*/  ISETP.GT.U32.OR P0, PT, R10, 0xfd, P0 ;  /* 0x000000fd0a00780c */ /* 0x000fda0000704470 */
[----:B------:R-:W-:Y:S01]  /*05e0*/  @!P0 MOV R9, RZ ;  /* 0x000000ff00098202 */ /* 0x000fe20000000f00 */
[----:B------:R-:W-:Y:S06]  /*05f0*/  @!P0 BRA `(.L_x_5) ;  /* 0x0000000000608947 */ /* 0x000fec0003800000 */
[----:B------:R-:W-:Y:S01]  /*0600*/  FSETP.GTU.FTZ.AND P0, PT, |R0|, +INF , PT ;  /* 0x7f8000000000780b */ /* 0x000fe20003f1c200 */
[----:B------:R-:W-:Y:S01]  /*0610*/  IMAD.MOV.U32 R3, RZ, RZ, R7 ;  /* 0x000000ffff037224 */ /* 0x000fe200078e0007 */
[----:B------:R-:W-:-:S04]  /*0620*/  FSETP.GTU.FTZ.AND P1, PT, |R7|, +INF , PT ;  /* 0x7f8000000700780b */ /* 0x000fc80003f3c200 */
[----:B------:R-:W-:-:S13]  /*0630*/  PLOP3.LUT P0, PT, P0, P1, PT, 0xf8, 0x8f ;  /* 0x00000000008f781c */ /* 0x000fda0000703f70 */
[----:B------:R-:W-:Y:S05]  /*0640*/  @P0 BRA `(.L_x_6) ;  /* 0x00000004004c0947 */ /* 0x000fea0003800000 */
[----:B------:R-:W-:-:S13]  /*0650*/  LOP3.LUT P0, RZ, R7, 0x7fffffff, R8, 0xc8, !PT ;  /* 0x7fffffff07ff7812 */ /* 0x000fda000780c808 */
[----:B------:R-:W-:Y:S05]  /*0660*/  @!P0 BRA `(.L_x_7) ;  /* 0x00000004003c8947 */ /* 0x000fea0003800000 */
[C---:B------:R-:W-:Y:S02]  /*0670*/  FSETP.NEU.FTZ.AND P2, PT, |R0|.reuse, +INF , PT ;  /* 0x7f8000000000780b */ /* 0x040fe40003f5d200 */
[----:B------:R-:W-:Y:S02]  /*0680*/  FSETP.NEU.FTZ.AND P1, PT, |R3|, +INF , PT ;  /* 0x7f8000000300780b */ /* 0x000fe40003f3d200 */
[----:B------:R-:W-:-:S11]  /*0690*/  FSETP.NEU.FTZ.AND P0, PT, |R0|, +INF , PT ;  /* 0x7f8000000000780b */ /* 0x000fd60003f1d200 */
[----:B------:R-:W-:Y:S05]  /*06a0*/  @!P1 BRA !P2, `(.L_x_7) ;  /* 0x00000004002c9947 */ /* 0x000fea0005000000 */
[----:B------:R-:W-:-:S04]  /*06b0*/  LOP3.LUT P2, RZ, R8, 0x7fffffff, RZ, 0xc0, !PT ;  /* 0x7fffffff08ff7812 */ /* 0x000fc8000784c0ff */
[----:B------:R-:W-:-:S13]  /*06c0*/  PLOP3.LUT P1, PT, P1, P2, PT, 0x2f, 0xf2 ;  /* 0x0000000000f2781c */ /* 0x000fda0000f24577 */
[----:B------:R-:W-:Y:S05]  /*06d0*/  @P1 BRA `(.L_x_8) ;  /* 0x0000000400181947 */ /* 0x000fea0003800000 */
[----:B------:R-:W-:-:S04]  /*06e0*/  LOP3.LUT P1, RZ, R7, 0x7fffffff, RZ, 0xc0, !PT ;  /* 0x7fffffff07ff7812 */ /* 0x000fc8000782c0ff */
[----:B------:R-:W-:-:S13]  /*06f0*/  PLOP3.LUT P0, PT, P0, P1, PT, 0x2f, 0xf2 ;  /* 0x0000000000f2781c */ /* 0x000fda0000702577 */
[----:B------:R-:W-:Y:S05]  /*0700*/  @P0 BRA `(.L_x_9) ;  /* 0x0000000400000947 */ /* 0x000fea0003800000 */
[----:B------:R-:W-:Y:S02]  /*0710*/  ISETP.GE.AND P0, PT, R10, RZ, PT ;  /* 0x000000ff0a00720c */ /* 0x000fe40003f06270 */
[----:B------:R-:W-:-:S11]  /*0720*/  ISETP.GE.AND P1, PT, R11, RZ, PT ;  /* 0x000000ff0b00720c */ /* 0x000fd60003f26270 */
[----:B------:R-:W-:Y:S02]  /*0730*/  @P0 IMAD.MOV.U32 R9, RZ, RZ, RZ ;  /* 0x000000ffff090224 */ /* 0x000fe400078e00ff */
[----:B------:R-:W-:Y:S01]  /*0740*/  @!P0 FFMA R8, R0, 1.84467440737095516160e+19, RZ ;  /* 0x5f80000000088823 */ /* 0x000fe200000000ff */
[----:B------:R-:W-:Y:S02]  /*0750*/  @!P0 IMAD.MOV.U32 R9, RZ, RZ, -0x40 ;  /* 0xffffffc0ff098424 */ /* 0x000fe400078e00ff */
[----:B------:R-:W-:Y:S02]  /*0760*/  @!P1 FFMA R7, R3, 1.84467440737095516160e+19, RZ ;  /* 0x5f80000003079823 */ /* 0x000fe400000000ff */
[----:B------:R-:W-:-:S07]  /*0770*/  @!P1 VIADD R9, R9, 0x40 ;  /* 0x0000004009099836 */ /* 0x000fce0000000000 */
.L_x_5:
[----:B------:R-:W-:Y:S01]  /*0780*/  LEA R0, R6, 0xc0800000, 0x17 ;  /* 0xc080000006007811 */ /* 0x000fe200078eb8ff */
[----:B------:R-:W-:Y:S01]  /*0790*/  BSSY.RECONVERGENT B2, `(.L_x_10) ;  /* 0x0000036000027945 */ /* 0x000fe20003800200 */
[----:B------:R-:W-:-:S03]  /*07a0*/  IADD3 R5, PT, PT, R5, -0x7f, RZ ;  /* 0xffffff8105057810 */ /* 0x000fc60007ffe0ff */
[----:B------:R-:W-:Y:S01]  /*07b0*/  IMAD.IADD R7, R7, 0x1, -R0 ;  /* 0x0000000107077824 */ /* 0x000fe200078e0a00 */
[C---:B------:R-:W-:Y:S01]  /*07c0*/  IADD3 R6, PT, PT, R5.reuse, 0x7f, -R6 ;  /* 0x0000007f05067810 */ /* 0x040fe20007ffe806 */
[----:B------:R-:W-:Y:S02]  /*07d0*/  IMAD R0, R5, -0x800000, R8 ;  /* 0xff80000005007824 */ /* 0x000fe400078e0208 */
[----:B------:R-:W0:Y:S01]  /*07e0*/  MUFU.RCP R3, R7 ;  /* 0x0000000700037308 */ /* 0x000e220000001000 */
[----:B------:R-:W-:Y:S01]  /*07f0*/  FADD.FTZ R11, -R7, -RZ ;  /* 0x800000ff070b7221 */ /* 0x000fe20000010100 */
[----:B------:R-:W-:-:S03]  /*0800*/  IMAD.IADD R6, R6, 0x1, R9 ;  /* 0x0000000106067824 */ /* 0x000fc600078e0209 */
[----:B0-----:R-:W-:-:S04]  /*0810*/  FFMA R10, R3, R11, 1 ;  /* 0x3f800000030a7423 */ /* 0x001fc8000000000b */
[----:B------:R-:W-:-:S04]  /*0820*/  FFMA R10, R3, R10, R3 ;  /* 0x0000000a030a7223 */ /* 0x000fc80000000003 */
[----:B------:R-:W-:-:S04]  /*0830*/  FFMA R3, R0, R10, RZ ;  /* 0x0000000a00037223 */ /* 0x000fc800000000ff */
[----:B------:R-:W-:-:S04]  /*0840*/  FFMA R8, R11, R3, R0 ;  /* 0x000000030b087223 */ /* 0x000fc80000000000 */
[----:B------:R-:W-:-:S04]  /*0850*/  FFMA R13, R10, R8, R3 ;  /* 0x000000080a0d7223 */ /* 0x000fc80000000003 */
[----:B------:R-:W-:-:S04]  /*0860*/  FFMA R8, R11, R13, R0 ;  /* 0x0000000d0b087223 */ /* 0x000fc80000000000 */
[----:B------:R-:W-:-:S05]  /*0870*/  FFMA R0, R10, R8, R13 ;  /* 0x000000080a007223 */ /* 0x000fca000000000d */
[----:B------:R-:W-:-:S04]  /*0880*/  SHF.R.U32.HI R3, RZ, 0x17, R0 ;  /* 0x00000017ff037819 */ /* 0x000fc80000011600 */
[----:B------:R-:W-:-:S05]  /*0890*/  LOP3.LUT R3, R3, 0xff, RZ, 0xc0, !PT ;  /* 0x000000ff03037812 */ /* 0x000fca00078ec0ff */
[----:B------:R-:W-:-:S04]  /*08a0*/  IMAD.IADD R7, R3, 0x1, R6 ;  /* 0x0000000103077824 */ /* 0x000fc800078e0206 */
[----:B------:R-:W-:-:S05]  /*08b0*/  VIADD R3, R7, 0xffffffff ;  /* 0xffffffff07037836 */ /* 0x000fca0000000000 */
[----:B------:R-:W-:-:S13]  /*08c0*/  ISETP.GE.U32.AND P0, PT, R3, 0xfe, PT ;  /* 0x000000fe0300780c */ /* 0x000fda0003f06070 */
[----:B------:R-:W-:Y:S05]  /*08d0*/  @!P0 BRA `(.L_x_11) ;  /* 0x0000000000808947 */ /* 0x000fea0003800000 */
[----:B------:R-:W-:-:S13]  /*08e0*/  ISETP.GT.AND P0, PT, R7, 0xfe, PT ;  /* 0x000000fe0700780c */ /* 0x000fda0003f04270 */
[----:B------:R-:W-:Y:S05]  /*08f0*/  @P0 BRA `(.L_x_12) ;  /* 0x00000000006c0947 */ /* 0x000fea0003800000 */
[----:B------:R-:W-:-:S13]  /*0900*/  ISETP.GE.AND P0, PT, R7, 0x1, PT ;  /* 0x000000010700780c */ /* 0x000fda0003f06270 */
[----:B------:R-:W-:Y:S05]  /*0910*/  @P0 BRA `(.L_x_13) ;  /* 0x0000000000740947 */ /* 0x000fea0003800000 */
[----:B------:R-:W-:Y:S02]  /*0920*/  ISETP.GE.AND P0, PT, R7, -0x18, PT ;  /* 0xffffffe80700780c */ /* 0x000fe40003f06270 */
[----:B------:R-:W-:-:S11]  /*0930*/  LOP3.LUT R0, R0, 0x80000000, RZ, 0xc0, !PT ;  /* 0x8000000000007812 */ /* 0x000fd600078ec0ff */
[----:B------:R-:W-:Y:S05]  /*0940*/  @!P0 BRA `(.L_x_13) ;  /* 0x0000000000688947 */ /* 0x000fea0003800000 */
[CCC-:B------:R-:W-:Y:S01]  /*0950*/  FFMA.RZ R3, R10.reuse, R8.reuse, R13.reuse ;  /* 0x000000080a037223 */ /* 0x1c0fe2000000c00d */
[CCC-:B------:R-:W-:Y:S01]  /*0960*/  FFMA.RM R6, R10.reuse, R8.reuse, R13.reuse ;  /* 0x000000080a067223 */ /* 0x1c0fe2000000400d */
[C---:B------:R-:W-:Y:S02]  /*0970*/  ISETP.NE.AND P2, PT, R7.reuse, RZ, PT ;  /* 0x000000ff0700720c */ /* 0x040fe40003f45270 */
[----:B------:R-:W-:Y:S02]  /*0980*/  ISETP.NE.AND P1, PT, R7, RZ, PT ;  /* 0x000000ff0700720c */ /* 0x000fe40003f25270 */
[----:B------:R-:W-:Y:S01]  /*0990*/  LOP3.LUT R5, R3, 0x7fffff, RZ, 0xc0, !PT ;  /* 0x007fffff03057812 */ /* 0x000fe200078ec0ff */
[----:B------:R-:W-:Y:S01]  /*09a0*/  FFMA.RP R3, R10, R8, R13 ;  /* 0x000000080a037223 */ /* 0x000fe2000000800d */
[C---:B------:R-:W-:Y:S01]  /*09b0*/  VIADD R8, R7.reuse, 0x20 ;  /* 0x0000002007087836 */ /* 0x040fe20000000000 */
[----:B------:R-:W-:Y:S02]  /*09c0*/  IADD3 R7, PT, PT, -R7, RZ, RZ ;  /* 0x000000ff07077210 */ /* 0x000fe40007ffe1ff */
[----:B------:R-:W-:-:S02]  /*09d0*/  LOP3.LUT R5, R5, 0x800000, RZ, 0xfc, !PT ;  /* 0x0080000005057812 */ /* 0x000fc400078efcff */
[----:B------:R-:W-:Y:S02]  /*09e0*/  FSETP.NEU.FTZ.AND P0, PT, R3, R6, PT ;  /* 0x000000060300720b */ /* 0x000fe40003f1d000 */
[----:B------:R-:W-:Y:S02]  /*09f0*/  SHF.L.U32 R8, R5, R8, RZ ;  /* 0x0000000805087219 */ /* 0x000fe400000006ff */
[----:B------:R-:W-:Y:S02]  /*0a00*/  SEL R6, R7, RZ, P2 ;  /* 0x000000ff07067207 */ /* 0x000fe40001000000 */
[----:B------:R-:W-:Y:S02]  /*0a10*/  ISETP.NE.AND P1, PT, R8, RZ, P1 ;  /* 0x000000ff0800720c */ /* 0x000fe40000f25270 */
[----:B------:R-:W-:Y:S02]  /*0a20*/  SHF.R.U32.HI R6, RZ, R6, R5 ;  /* 0x00000006ff067219 */ /* 0x000fe40000011605 */
[----:B------:R-:W-:-:S02]  /*0a30*/  PLOP3.LUT P0, PT, P0, P1, PT, 0xf8, 0x8f ;  /* 0x00000000008f781c */ /* 0x000fc40000703f70 */
[----:B------:R-:W-:Y:S02]  /*0a40*/  SHF.R.U32.HI R8, RZ, 0x1, R6 ;  /* 0x00000001ff087819 */ /* 0x000fe40000011606 */
[----:B------:R-:W-:-:S04]  /*0a50*/  SEL R3, RZ, 0x1, !P0 ;  /* 0x00000001ff037807 */ /* 0x000fc80004000000 */
[----:B------:R-:W-:-:S04]  /*0a60*/  LOP3.LUT R3, R3, 0x1, R8, 0xf8, !PT ;  /* 0x0000000103037812 */ /* 0x000fc800078ef808 */
[----:B------:R-:W-:-:S05]  /*0a70*/  LOP3.LUT R3, R3, R6, RZ, 0xc0, !PT ;  /* 0x0000000603037212 */ /* 0x000fca00078ec0ff */
[----:B------:R-:W-:-:S05]  /*0a80*/  IMAD.IADD R3, R8, 0x1, R3 ;  /* 0x0000000108037824 */ /* 0x000fca00078e0203 */
[----:B------:R-:W-:Y:S01]  /*0a90*/  LOP3.LUT R0, R3, R0, RZ, 0xfc, !PT ;  /* 0x0000000003007212 */ /* 0x000fe200078efcff */
[----:B------:R-:W-:Y:S06]  /*0aa0*/  BRA `(.L_x_13) ;  /* 0x0000000000107947 */ /* 0x000fec0003800000 */
.L_x_12:
[----:B------:R-:W-:-:S04]  /*0ab0*/  LOP3.LUT R0, R0, 0x80000000, RZ, 0xc0, !PT ;  /* 0x8000000000007812 */ /* 0x000fc800078ec0ff */
[----:B------:R-:W-:Y:S01]  /*0ac0*/  LOP3.LUT R0, R0, 0x7f800000, RZ, 0xfc, !PT ;  /* 0x7f80000000007812 */ /* 0x000fe200078efcff */
[----:B------:R-:W-:Y:S06]  /*0ad0*/  BRA `(.L_x_13) ;  /* 0x0000000000047947 */ /* 0x000fec0003800000 */
.L_x_11:
[----:B------:R-:W-:-:S07]  /*0ae0*/  IMAD R0, R6, 0x800000, R0 ;  /* 0x0080000006007824 */ /* 0x000fce00078e0200 */
.L_x_13:
[----:B------:R-:W-:Y:S05]  /*0af0*/  BSYNC.RECONVERGENT B2 ;  /* 0x0000000000027941 */ /* 0x000fea0003800200 */
.L_x_10:
[----:B------:R-:W-:Y:S05]  /*0b00*/  BRA `(.L_x_14) ;  /* 0x0000000000207947 */ /* 0x000fea0003800000 */
.L_x_9:
[----:B------:R-:W-:-:S04]  /*0b10*/  LOP3.LUT R0, R7, 0x80000000, R8, 0x48, !PT ;  /* 0x8000000007007812 */ /* 0x000fc800078e4808 */
[----:B------:R-:W-:Y:S01]  /*0b20*/  LOP3.LUT R0, R0, 0x7f800000, RZ, 0xfc, !PT ;  /* 0x7f80000000007812 */ /* 0x000fe200078efcff */
[----:B------:R-:W-:Y:S06]  /*0b30*/  BRA `(.L_x_14) ;  /* 0x0000000000147947 */ /* 0x000fec0003800000 */
.L_x_8:
[----:B------:R-:W-:Y:S01]  /*0b40*/  LOP3.LUT R0, R7, 0x80000000, R8, 0x48, !PT ;  /* 0x8000000007007812 */ /* 0x000fe200078e4808 */
[----:B------:R-:W-:Y:S06]  /*0b50*/  BRA `(.L_x_14) ;  /* 0x00000000000c7947 */ /* 0x000fec0003800000 */
.L_x_7:
[----:B------:R-:W0:Y:S01]  /*0b60*/  MUFU.RSQ R0, -QNAN ;  /* 0xffc0000000007908 */ /* 0x000e220000001400 */
[----:B------:R-:W-:Y:S05]  /*0b70*/  BRA `(.L_x_14) ;  /* 0x0000000000047947 */ /* 0x000fea0003800000 */
.L_x_6:
[----:B------:R-:W-:-:S07]  /*0b80*/  FADD.FTZ R0, R0, R3 ;  /* 0x0000000300007221 */ /* 0x000fce0000010000 */
.L_x_14:
[----:B------:R-:W-:Y:S05]  /*0b90*/  BSYNC.RECONVERGENT B1 ;  /* 0x0000000000017941 */ /* 0x000fea0003800200 */
.L_x_4:
[----:B------:R-:W-:-:S04]  /*0ba0*/  IMAD.MOV.U32 R5, RZ, RZ, 0x0 ;  /* 0x00000000ff057424 */ /* 0x000fc800078e00ff */
[----:B0-----:R-:W-:Y:S05]  /*0bb0*/  RET.REL.NODEC R4 `(_Z13softmaxKerneliPfS_S_) ;  /* 0xfffffff404107950 */ /* 0x001fea0003c3ffff */
.L_x_15:
[----:B------:R-:W-:-:S00]  /*0bc0*/  BRA `(.L_x_15) ;  /* 0xfffffffc00fc7947 */ /* 0x000fc0000383ffff */
[----:B------:R-:W-:-:S00]  /*0bd0*/  NOP ;  /* 0x0000000000007918 */ /* 0x000fc00000000000 */
        /* <DEDUP_REMOVED lines=10> */
.L_x_62:


//--------------------- .text._Z13sigmoidKerneliPfS_ --------------------------
	.section	.text._Z13sigmoidKerneliPfS_,"ax",@progbits
	.align	128
        .global         _Z13sigmoidKerneliPfS_
        .type           _Z13sigmoidKerneliPfS_,@function
        .size           _Z13sigmoidKerneliPfS_,(.L_x_63 - _Z13sigmoidKerneliPfS_)
        .other          _Z13sigmoidKerneliPfS_,@"STO_CUDA_ENTRY STV_DEFAULT"
_Z13sigmoidKerneliPfS_:
.text._Z13sigmoidKerneliPfS_:
[----:B------:R-:W-:Y:S01]  /*0000*/  LDC R1, c[0x0][0x37c] ;  /* 0x0000df00ff017b82 */ /* 0x000fe20000000800 */
[----:B------:R-:W0:Y:S07]  /*0010*/  S2R R3, SR_TID.X ;  /* 0x0000000000037919 */ /* 0x000e2e0000002100 */
[----:B------:R-:W0:Y:S01]  /*0020*/  S2UR UR4, SR_CTAID.X ;  /* 0x00000000000479c3 */ /* 0x000e220000002500 */
[----:B------:R-:W1:Y:S07]  /*0030*/  LDCU UR5, c[0x0][0x380] ;  /* 0x00007000ff0577ac */ /* 0x000e6e0008000800 */
[----:B------:R-:W0:Y:S02]  /*0040*/  LDC R0, c[0x0][0x360] ;  /* 0x0000d800ff007b82 */ /* 0x000e240000000800 */
[----:B0-----:R-:W-:-:S05]  /*0050*/  IMAD R0, R0, UR4, R3 ;  /* 0x0000000400007c24 */ /* 0x001fca000f8e0203 */
[----:B-1----:R-:W-:-:S13]  /*0060*/  ISETP.GE.AND P0, PT, R0, UR5, PT ;  /* 0x0000000500007c0c */ /* 0x002fda000bf06270 */
[----:B------:R-:W-:Y:S05]  /*0070*/  @P0 EXIT ;  /* 0x000000000000094d */ /* 0x000fea0003800000 */
[----:B------:R-:W0:Y:S01]  /*0080*/  LDC.64 R2, c[0x0][0x388] ;  /* 0x0000e200ff027b82 */ /* 0x000e220000000a00 */
[----:B------:R-:W1:Y:S01]  /*0090*/  LDCU.64 UR4, c[0x0][0x358] ;  /* 0x00006b00ff0477ac */ /* 0x000e620008000a00 */
[----:B0-----:R-:W-:-:S06]  /*00a0*/  IMAD.WIDE R2, R0, 0x4, R2 ;  /* 0x0000000400027825 */ /* 0x001fcc00078e0202 */
[----:B-1----:R-:W2:Y:S01]  /*00b0*/  LDG.E R2, desc[UR4][R2.64] ;  /* 0x0000000402027981 */ /* 0x002ea2000c1e1900 */
[----:B------:R-:W-:Y:S01]  /*00c0*/  IMAD.MOV.U32 R5, RZ, RZ, 0x3bbb989d ;  /* 0x3bbb989dff057424 */ /* 0x000fe200078e00ff */
[----:B------:R-:W-:Y:S01]  /*00d0*/  BSSY.RECONVERGENT B0, `(.L_x_16) ;  /* 0x0000019000007945 */ /* 0x000fe20003800200 */
[----:B------:R-:W-:Y:S02]  /*00e0*/  IMAD.MOV.U32 R7, RZ, RZ, 0x437c0000 ;  /* 0x437c0000ff077424 */ /* 0x000fe400078e00ff */
[----:B--2---:R-:W-:-:S04]  /*00f0*/  FFMA.SAT R4, R2, -R5, 0.5 ;  /* 0x3f00000002047423 */ /* 0x004fc80000002805 */
[----:B------:R-:W-:-:S04]  /*0100*/  FFMA.RM R4, R4, R7, 12582913 ;  /* 0x4b40000104047423 */ /* 0x000fc80000004007 */
[C---:B------:R-:W-:Y:S01]  /*0110*/  FADD R5, R4.reuse, -12583039 ;  /* 0xcb40007f04057421 */ /* 0x040fe20000000000 */
[----:B------:R-:W-:-:S03]  /*0120*/  SHF.L.U32 R4, R4, 0x17, RZ ;  /* 0x0000001704047819 */ /* 0x000fc600000006ff */
[----:B------:R-:W-:-:S04]  /*0130*/  FFMA R5, R2, -1.4426950216293334961, -R5 ;  /* 0xbfb8aa3b02057823 */ /* 0x000fc80000000805 */
[----:B------:R-:W-:-:S04]  /*0140*/  FFMA R10, R2, -1.925963033500011079e-08, R5 ;  /* 0xb2a57060020a7823 */ /* 0x000fc80000000005 */
[----:B------:R-:W0:Y:S02]  /*0150*/  MUFU.EX2 R5, R10 ;  /* 0x0000000a00057308 */ /* 0x000e240000000800 */
[----:B0-----:R-:W-:-:S06]  /*0160*/  FMUL R11, R4, R5 ;  /* 0x00000005040b7220 */ /* 0x001fcc0000400000 */
[----:B------:R-:W0:Y:S02]  /*0170*/  F2F.F64.F32 R2, R11 ;  /* 0x0000000b00027310 */ /* 0x000e240000201800 */
[----:B0-----:R-:W-:-:S06]  /*0180*/  DADD R4, R2, 1 ;  /* 0x3ff0000002047429 */ /* 0x001fcc0000000000 */
[----:B------:R-:W0:Y:S04]  /*0190*/  MUFU.RCP64H R3, R5 ;  /* 0x0000000500037308 */ /* 0x000e280000001800 */
[----:B------:R-:W-:-:S05]  /*01a0*/  VIADD R2, R5, 0x300402 ;  /* 0x0030040205027836 */ /* 0x000fca0000000000 */
[----:B------:R-:W-:Y:S01]  /*01b0*/  FSETP.GEU.AND P0, PT, |R2|, 5.8789094863358348022e-39, PT ;  /* 0x004004020200780b */ /* 0x000fe20003f0e200 */
[----:B0-----:R-:W-:-:S08]  /*01c0*/  DFMA R6, -R4, R2, 1 ;  /* 0x3ff000000406742b */ /* 0x001fd00000000102 */
[----:B------:R-:W-:-:S08]  /*01d0*/  DFMA R6, R6, R6, R6 ;  /* 0x000000060606722b */ /* 0x000fd00000000006 */
[----:B------:R-:W-:-:S08]  /*01e0*/  DFMA R6, R2, R6, R2 ;  /* 0x000000060206722b */ /* 0x000fd00000000002 */
[----:B------:R-:W-:-:S08]  /*01f0*/  DFMA R8, -R4, R6, 1 ;  /* 0x3ff000000408742b */ /* 0x000fd00000000106 */
[----:B------:R-:W-:Y:S01]  /*0200*/  DFMA R6, R6, R8, R6 ;  /* 0x000000080606722b */ /* 0x000fe20000000006 */
[----:B------:R-:W-:Y:S10]  /*0210*/  @P0 BRA `(.L_x_17) ;  /* 0x0000000000100947 */ /* 0x000ff40003800000 */
[----:B------:R-:W-:-:S04]  /*0220*/  LOP3.LUT R2, R5, 0x7fffffff, RZ, 0xc0, !PT ;  /* 0x7fffffff05027812 */ /* 0x000fc800078ec0ff */
[----:B------:R-:W-:Y:S02]  /*0230*/  IADD3 R8, PT, PT, R2, -0x100000, RZ ;  /* 0xfff0000002087810 */ /* 0x000fe40007ffe0ff */
[----:B------:R-:W-:-:S07]  /*0240*/  MOV R2, 0x260 ;  /* 0x0000026000027802 */ /* 0x000fce0000000f00 */
[----:B------:R-:W-:Y:S05]  /*0250*/  CALL.REL.NOINC `($__internal_1_$__cuda_sm20_dblrcp_rn_slowpath_v3) ;  /* 0x0000000000187944 */ /* 0x000fea0003c00000 */
.L_x_17:
[----:B------:R-:W-:Y:S05]  /*0260*/  BSYNC.RECONVERGENT B0 ;  /* 0x0000000000007941 */ /* 0x000fea0003800200 */
.L_x_16:
[----:B------:R-:W0:Y:S01]  /*0270*/  LDC.64 R2, c[0x0][0x390] ;  /* 0x0000e400ff027b82 */ /* 0x000e220000000a00 */
[----:B------:R-:W1:Y:S01]  /*0280*/  F2F.F32.F64 R7, R6 ;  /* 0x0000000600077310 */ /* 0x000e620000301000 */
[----:B0-----:R-:W-:-:S05]  /*0290*/  IMAD.WIDE R2, R0, 0x4, R2 ;  /* 0x0000000400027825 */ /* 0x001fca00078e0202 */
[----:B-1----:R-:W-:Y:S01]  /*02a0*/  STG.E desc[UR4][R2.64], R7 ;  /* 0x0000000702007986 */ /* 0x002fe2000c101904 */
[----:B------:R-:W-:Y:S05]  /*02b0*/  EXIT ;  /* 0x000000000000794d */ /* 0x000fea0003800000 */
        .weak           $__internal_1_$__cuda_sm20_dblrcp_rn_slowpath_v3
        .type           $__internal_1_$__cuda_sm20_dblrcp_rn_slowpath_v3,@function
        .size           $__internal_1_$__cuda_sm20_dblrcp_rn_slowpath_v3,(.L_x_63 - $__internal_1_$__cuda_sm20_dblrcp_rn_slowpath_v3)
$__internal_1_$__cuda_sm20_dblrcp_rn_slowpath_v3:
[----:B------:R-:W-:Y:S01]  /*02c0*/  DSETP.GTU.AND P0, PT, |R4|, +INF , PT ;  /* 0x7ff000000400742a */ /* 0x000fe20003f0c200 */
[----:B------:R-:W-:-:S13]  /*02d0*/  BSSY.RECONVERGENT B1, `(.L_x_18) ;  /* 0x0000023000017945 */ /* 0x000fda0003800200 */
[----:B------:R-:W-:Y:S05]  /*02e0*/  @P0 BRA `(.L_x_19) ;  /* 0x00000000007c0947 */ /* 0x000fea0003800000 */
[----:B------:R-:W-:-:S05]  /*02f0*/  LOP3.LUT R3, R5, 0x7fffffff, RZ, 0xc0, !PT ;  /* 0x7fffffff05037812 */ /* 0x000fca00078ec0ff */
[----:B------:R-:W-:-:S05]  /*0300*/  VIADD R6, R3, 0xffffffff ;  /* 0xffffffff03067836 */ /* 0x000fca0000000000 */
[----:B------:R-:W-:-:S13]  /*0310*/  ISETP.GE.U32.AND P0, PT, R6, 0x7fefffff, PT ;  /* 0x7fefffff0600780c */ /* 0x000fda0003f06070 */
[----:B------:R-:W-:Y:S02]  /*0320*/  @P0 LOP3.LUT R7, R5, 0x7ff00000, RZ, 0x3c, !PT ;  /* 0x7ff0000005070812 */ /* 0x000fe400078e3cff */
[----:B------:R-:W-:Y:S01]  /*0330*/  @P0 MOV R6, RZ ;  /* 0x000000ff00060202 */ /* 0x000fe20000000f00 */
[----:B------:R-:W-:Y:S06]  /*0340*/  @P0 BRA `(.L_x_20) ;  /* 0x00000000006c0947 */ /* 0x000fec0003800000 */
[----:B------:R-:W-:-:S13]  /*0350*/  ISETP.GE.U32.AND P0, PT, R3, 0x1000001, PT ;  /* 0x010000010300780c */ /* 0x000fda0003f06070 */
[----:B------:R-:W-:Y:S05]  /*0360*/  @!P0 BRA `(.L_x_21) ;  /* 0x0000000000348947 */ /* 0x000fea0003800000 */
[----:B------:R-:W-:Y:S01]  /*0370*/  VIADD R7, R5, 0xc0200000 ;  /* 0xc020000005077836 */ /* 0x000fe20000000000 */
[----:B------:R-:W-:-:S03]  /*0380*/  MOV R6, R4 ;  /* 0x0000000400067202 */ /* 0x000fc60000000f00 */
[----:B------:R-:W0:Y:S03]  /*0390*/  MUFU.RCP64H R9, R7 ;  /* 0x0000000700097308 */ /* 0x000e260000001800 */
[----:B0-----:R-:W-:-:S08]  /*03a0*/  DFMA R10, -R6, R8, 1 ;  /* 0x3ff00000060a742b */ /* 0x001fd00000000108 */
[----:B------:R-:W-:-:S08]  /*03b0*/  DFMA R10, R10, R10, R10 ;  /* 0x0000000a0a0a722b */ /* 0x000fd0000000000a */
[----:B------:R-:W-:-:S08]  /*03c0*/  DFMA R10, R8, R10, R8 ;  /* 0x0000000a080a722b */ /* 0x000fd00000000008 */
[----:B------:R-:W-:-:S08]  /*03d0*/  DFMA R8, -R6, R10, 1 ;  /* 0x3ff000000608742b */ /* 0x000fd0000000010a */
[----:B------:R-:W-:-:S08]  /*03e0*/  DFMA R8, R10, R8, R10 ;  /* 0x000000080a08722b */ /* 0x000fd0000000000a */
[----:B------:R-:W-:-:S08]  /*03f0*/  DMUL R8, R8, 2.2250738585072013831e-308 ;  /* 0x0010000008087828 */ /* 0x000fd00000000000 */
[----:B------:R-:W-:-:S08]  /*0400*/  DFMA R4, -R4, R8, 1 ;  /* 0x3ff000000404742b */ /* 0x000fd00000000108 */
[----:B------:R-:W-:-:S08]  /*0410*/  DFMA R4, R4, R4, R4 ;  /* 0x000000040404722b */ /* 0x000fd00000000004 */
[----:B------:R-:W-:Y:S01]  /*0420*/  DFMA R6, R8, R4, R8 ;  /* 0x000000040806722b */ /* 0x000fe20000000008 */
[----:B------:R-:W-:Y:S10]  /*0430*/  BRA `(.L_x_20) ;  /* 0x0000000000307947 */ /* 0x000ff40003800000 */
.L_x_21:
[----:B------:R-:W-:Y:S01]  /*0440*/  DMUL R4, R4, 8.11296384146066816958e+31 ;  /* 0x4690000004047828 */ /* 0x000fe20000000000 */
[----:B------:R-:W-:-:S05]  /*0450*/  IMAD.MOV.U32 R6, RZ, RZ, R8 ;  /* 0x000000ffff067224 */ /* 0x000fca00078e0008 */
[----:B------:R-:W0:Y:S02]  /*0460*/  MUFU.RCP64H R7, R5 ;  /* 0x0000000500077308 */ /* 0x000e240000001800 */
[----:B0-----:R-:W-:-:S08]  /*0470*/  DFMA R8, -R4, R6, 1 ;  /* 0x3ff000000408742b */ /* 0x001fd00000000106 */
[----:B------:R-:W-:-:S08]  /*0480*/  DFMA R8, R8, R8, R8 ;  /* 0x000000080808722b */ /* 0x000fd00000000008 */
[----:B------:R-:W-:-:S08]  /*0490*/  DFMA R8, R6, R8, R6 ;  /* 0x000000080608722b */ /* 0x000fd00000000006 */
[----:B------:R-:W-:-:S08]  /*04a0*/  DFMA R6, -R4, R8, 1 ;  /* 0x3ff000000406742b */ /* 0x000fd00000000108 */
[----:B------:R-:W-:-:S08]  /*04b0*/  DFMA R6, R8, R6, R8 ;  /* 0x000000060806722b */ /* 0x000fd00000000008 */
[----:B------:R-:W-:Y:S01]  /*04c0*/  DMUL R6, R6, 8.11296384146066816958e+31 ;  /* 0x4690000006067828 */ /* 0x000fe20000000000 */
[----:B------:R-:W-:Y:S10]  /*04d0*/  BRA `(.L_x_20) ;  /* 0x0000000000087947 */ /* 0x000ff40003800000 */
.L_x_19:
[----:B------:R-:W-:Y:S02]  /*04e0*/  LOP3.LUT R7, R5, 0x80000, RZ, 0xfc, !PT ;  /* 0x0008000005077812 */ /* 0x000fe400078efcff */
[----:B------:R-:W-:-:S07]  /*04f0*/  MOV R6, R4 ;  /* 0x0000000400067202 */ /* 0x000fce0000000f00 */
.L_x_20:
[----:B------:R-:W-:Y:S05]  /*0500*/  BSYNC.RECONVERGENT B1 ;  /* 0x0000000000017941 */ /* 0x000fea0003800200 */
.L_x_18:
[----:B------:R-:W-:-:S04]  /*0510*/  MOV R3, 0x0 ;  /* 0x0000000000037802 */ /* 0x000fc80000000f00 */
[----:B------:R-:W-:Y:S05]  /*0520*/  RET.REL.NODEC R2 `(_Z13sigmoidKerneliPfS_) ;  /* 0xfffffff802b47950 */ /* 0x000fea0003c3ffff */
.L_x_22:
        /* <DEDUP_REMOVED lines=13> */
.L_x_63:


//--------------------- .text._Z17meanPoolingKerneliiiPfS_ --------------------------
	.section	.text._Z17meanPoolingKerneliiiPfS_,"ax",@progbits
	.align	128
        .global         _Z17meanPoolingKerneliiiPfS_
        .type           _Z17meanPoolingKerneliiiPfS_,@function
        .size           _Z17meanPoolingKerneliiiPfS_,(.L_x_64 - _Z17meanPoolingKerneliiiPfS_)
        .other          _Z17meanPoolingKerneliiiPfS_,@"STO_CUDA_ENTRY STV_DEFAULT"
_Z17meanPoolingKerneliiiPfS_:
.text._Z17meanPoolingKerneliiiPfS_:
[----:B------:R-:W-:Y:S08]  /*0000*/  LDC R1, c[0x0][0x37c] ;  /* 0x0000df00ff017b82 */ /* 0x000ff00000000800 */
[----:B------:R-:W0:Y:S01]  /*0010*/  LDC.64 R6, c[0x0][0x380] ;  /* 0x0000e000ff067b82 */ /* 0x000e220000000a00 */
[----:B------:R-:W1:Y:S01]  /*0020*/  LDCU UR4, c[0x0][0x388] ;  /* 0x00007100ff0477ac */ /* 0x000e620008000800 */
[----:B------:R-:W2:Y:S06]  /*0030*/  S2R R11, SR_TID.Y ;  /* 0x00000000000b7919 */ /* 0x000eac0000002200 */
[----:B------:R-:W-:Y:S01]  /*0040*/  S2UR UR5, SR_CTAID.Y ;  /* 0x00000000000579c3 */ /* 0x000fe20000002600 */
[----:B-1----:R-:W-:-:S07]  /*0050*/  IMAD.U32 R0, RZ, RZ, UR4 ;  /* 0x00000004ff007e24 */ /* 0x002fce000f8e00ff */
[----:B------:R-:W1:Y:S01]  /*0060*/  S2UR UR4, SR_CTAID.X ;  /* 0x00000000000479c3 */ /* 0x000e620000002500 */
[----:B0-----:R-:W-:Y:S01]  /*0070*/  IABS R2, R6 ;  /* 0x0000000600027213 */ /* 0x001fe20000000000 */
[----:B------:R-:W-:-:S03]  /*0080*/  IMAD.IADD R7, R7, 0x1, -R0 ;  /* 0x0000000107077824 */ /* 0x000fc600078e0a00 */
[----:B------:R-:W0:Y:S01]  /*0090*/  I2F.RP R3, R2 ;  /* 0x0000000200037306 */ /* 0x000e220000209400 */
[----:B------:R-:W-:-:S05]  /*00a0*/  VIADD R7, R7, 0x1 ;  /* 0x0000000107077836 */ /* 0x000fca0000000000 */
[----:B------:R-:W-:Y:S02]  /*00b0*/  IABS R8, R7 ;  /* 0x0000000700087213 */ /* 0x000fe40000000000 */
[----:B0-----:R-:W0:Y:S02]  /*00c0*/  MUFU.RCP R3, R3 ;  /* 0x0000000300037308 */ /* 0x001e240000001000 */
[----:B0-----:R-:W-:-:S06]  /*00d0*/  VIADD R4, R3, 0xffffffe ;  /* 0x0ffffffe03047836 */ /* 0x001fcc0000000000 */
[----:B------:R0:W3:Y:S02]  /*00e0*/  F2I.FTZ.U32.TRUNC.NTZ R5, R4 ;  /* 0x0000000400057305 */ /* 0x0000e4000021f000 */
[----:B0-----:R-:W-:Y:S01]  /*00f0*/  HFMA2 R4, -RZ, RZ, 0, 0 ;  /* 0x00000000ff047431 */ /* 0x001fe200000001ff */
[----:B---3--:R-:W-:-:S05]  /*0100*/  IADD3 R9, PT, PT, RZ, -R5, RZ ;  /* 0x80000005ff097210 */ /* 0x008fca0007ffe0ff */
[----:B------:R-:W-:-:S04]  /*0110*/  IMAD R9, R9, R2, RZ ;  /* 0x0000000209097224 */ /* 0x000fc800078e02ff */
[----:B------:R-:W-:Y:S02]  /*0120*/  IMAD.HI.U32 R3, R5, R9, R4 ;  /* 0x0000000905037227 */ /* 0x000fe400078e0004 */
[----:B------:R-:W1:Y:S02]  /*0130*/  S2R R9, SR_TID.X ;  /* 0x0000000000097919 */ /* 0x000e640000002100 */
[----:B------:R-:W-:-:S04]  /*0140*/  IMAD.MOV.U32 R5, RZ, RZ, R8 ;  /* 0x000000ffff057224 */ /* 0x000fc800078e0008 */
[----:B------:R-:W-:-:S04]  /*0150*/  IMAD.HI.U32 R4, R3, R5, RZ ;  /* 0x0000000503047227 */ /* 0x000fc800078e00ff */
[----:B------:R-:W-:-:S04]  /*0160*/  IMAD.MOV R8, RZ, RZ, -R4 ;  /* 0x000000ffff087224 */ /* 0x000fc800078e0a04 */
[C---:B------:R-:W-:Y:S02]  /*0170*/  IMAD R5, R2.reuse, R8, R5 ;  /* 0x0000000802057224 */ /* 0x040fe400078e0205 */
[----:B------:R-:W1:Y:S03]  /*0180*/  LDC R8, c[0x0][0x360] ;  /* 0x0000d800ff087b82 */ /* 0x000e660000000800 */
[----:B------:R-:W-:-:S05]  /*0190*/  ISETP.GT.U32.AND P1, PT, R2, R5, PT ;  /* 0x000000050200720c */ /* 0x000fca0003f24070 */
[----:B------:R-:W2:Y:S08]  /*01a0*/  LDC R10, c[0x0][0x364] ;  /* 0x0000d900ff0a7b82 */ /* 0x000eb00000000800 */
[----:B------:R-:W-:Y:S01]  /*01b0*/  @!P1 IADD3 R5, PT, PT, R5, -R2, RZ ;  /* 0x8000000205059210 */ /* 0x000fe20007ffe0ff */
[----:B------:R-:W-:-:S03]  /*01c0*/  @!P1 VIADD R4, R4, 0x1 ;  /* 0x0000000104049836 */ /* 0x000fc60000000000 */
[----:B------:R-:W-:Y:S02]  /*01d0*/  ISETP.GE.U32.AND P0, PT, R5, R2, PT ;  /* 0x000000020500720c */ /* 0x000fe40003f06070 */
[----:B------:R-:W-:-:S04]  /*01e0*/  LOP3.LUT R5, R7, R6, RZ, 0x3c, !PT ;  /* 0x0000000607057212 */ /* 0x000fc800078e3cff */
[----:B------:R-:W-:Y:S01]  /*01f0*/  ISETP.GE.AND P2, PT, R5, RZ, PT ;  /* 0x000000ff0500720c */ /* 0x000fe20003f46270 */
[----:B-1----:R-:W-:Y:S01]  /*0200*/  IMAD R5, R8, UR4, R9 ;  /* 0x0000000408057c24 */ /* 0x002fe2000f8e0209 */
[----:B------:R-:W-:-:S05]  /*0210*/  LOP3.LUT R9, RZ, R6, RZ, 0x33, !PT ;  /* 0x00000006ff097212 */ /* 0x000fca00078e33ff */
[----:B------:R-:W-:Y:S01]  /*0220*/  @P0 VIADD R4, R4, 0x1 ;  /* 0x0000000104040836 */ /* 0x000fe20000000000 */
[----:B------:R-:W-:-:S04]  /*0230*/  ISETP.NE.AND P0, PT, R6, RZ, PT ;  /* 0x000000ff0600720c */ /* 0x000fc80003f05270 */
[----:B------:R-:W-:Y:S01]  /*0240*/  MOV R8, R4 ;  /* 0x0000000400087202 */ /* 0x000fe20000000f00 */
[----:B--2---:R-:W-:-:S04]  /*0250*/  IMAD R4, R10, UR5, R11 ;  /* 0x000000050a047c24 */ /* 0x004fc8000f8e020b */
[----:B------:R-:W-:Y:S01]  /*0260*/  @!P2 IMAD.MOV R8, RZ, RZ, -R8 ;  /* 0x000000ffff08a224 */ /* 0x000fe200078e0a08 */
[----:B------:R-:W-:-:S04]  /*0270*/  VIMNMX R11, PT, PT, R5, R4, !PT ;  /* 0x00000004050b7248 */ /* 0x000fc80007fe0100 */
[----:B------:R-:W-:-:S04]  /*0280*/  SEL R8, R9, R8, !P0 ;  /* 0x0000000809087207 */ /* 0x000fc80004000000 */
[----:B------:R-:W-:-:S13]  /*0290*/  ISETP.GE.AND P1, PT, R11, R8, PT ;  /* 0x000000080b00720c */ /* 0x000fda0003f26270 */
[----:B------:R-:W-:Y:S05]  /*02a0*/  @P1 EXIT ;  /* 0x000000000000194d */ /* 0x000fea0003800000 */
[----:B------:R-:W-:Y:S01]  /*02b0*/  IMAD R7, R5, R7, RZ ;  /* 0x0000000705077224 */ /* 0x000fe200078e02ff */
[----:B------:R-:W0:Y:S04]  /*02c0*/  LDCU.64 UR8, c[0x0][0x358] ;  /* 0x00006b00ff0877ac */ /* 0x000e280008000a00 */
[----:B------:R-:W-:Y:S02]  /*02d0*/  IABS R11, R7 ;  /* 0x00000007000b7213 */ /* 0x000fe40000000000 */
[-C--:B------:R-:W-:Y:S01]  /*02e0*/  LOP3.LUT R7, R7, R6.reuse, RZ, 0x3c, !PT ;  /* 0x0000000607077212 */ /* 0x080fe200078e3cff */
[----:B------:R-:W-:Y:S02]  /*02f0*/  IMAD R6, R4, R6, RZ ;  /* 0x0000000604067224 */ /* 0x000fe400078e02ff */
[----:B------:R-:W-:Y:S01]  /*0300*/  IMAD.HI.U32 R3, R3, R11, RZ ;  /* 0x0000000b03037227 */ /* 0x000fe200078e00ff */
[----:B------:R-:W-:-:S03]  /*0310*/  ISETP.GE.AND P3, PT, R7, RZ, PT ;  /* 0x000000ff0700720c */ /* 0x000fc60003f66270 */
[----:B------:R-:W-:-:S04]  /*0320*/  IMAD.MOV R8, RZ, RZ, -R3 ;  /* 0x000000ffff087224 */ /* 0x000fc800078e0a03 */
[----:B------:R-:W-:-:S05]  /*0330*/  IMAD R11, R2, R8, R11 ;  /* 0x00000008020b7224 */ /* 0x000fca00078e020b */
[----:B------:R-:W-:-:S13]  /*0340*/  ISETP.GT.U32.AND P2, PT, R2, R11, PT ;  /* 0x0000000b0200720c */ /* 0x000fda0003f44070 */
[----:B------:R-:W-:Y:S01]  /*0350*/  @!P2 IADD3 R11, PT, PT, R11, -R2, RZ ;  /* 0x800000020b0ba210 */ /* 0x000fe20007ffe0ff */
[----:B------:R-:W-:-:S03]  /*0360*/  @!P2 VIADD R3, R3, 0x1 ;  /* 0x000000010303a836 */ /* 0x000fc60000000000 */
[----:B------:R-:W-:Y:S01]  /*0370*/  ISETP.GE.U32.AND P1, PT, R11, R2, PT ;  /* 0x000000020b00720c */ /* 0x000fe20003f26070 */
[----:B------:R-:W-:-:S12]  /*0380*/  IMAD.MOV.U32 R11, RZ, RZ, RZ ;  /* 0x000000ffff0b7224 */ /* 0x000fd800078e00ff */
[----:B------:R-:W-:Y:S01]  /*0390*/  @P1 VIADD R3, R3, 0x1 ;  /* 0x0000000103031836 */ /* 0x000fe20000000000 */
[----:B------:R-:W-:-:S04]  /*03a0*/  ISETP.GE.AND P1, PT, R0, 0x1, PT ;  /* 0x000000010000780c */ /* 0x000fc80003f26270 */
[----:B------:R-:W-:-:S04]  /*03b0*/  @!P3 IADD3 R3, PT, PT, -R3, RZ, RZ ;  /* 0x000000ff0303b210 */ /* 0x000fc80007ffe1ff */
[----:B------:R-:W-:-:S05]  /*03c0*/  SEL R3, R9, R3, !P0 ;  /* 0x0000000309037207 */ /* 0x000fca0004000000 */
[----:B------:R-:W-:Y:S01]  /*03d0*/  IMAD.IADD R4, R4, 0x1, R3 ;  /* 0x0000000104047824 */ /* 0x000fe200078e0203 */
[----:B0-----:R-:W-:Y:S06]  /*03e0*/  @!P1 BRA `(.L_x_23) ;  /* 0x0000000400d89947 */ /* 0x001fec0003800000 */
[----:B------:R-:W0:Y:S01]  /*03f0*/  LDCU.64 UR6, c[0x0][0x390] ;  /* 0x00007200ff0677ac */ /* 0x000e220008000a00 */
[C---:B------:R-:W-:Y:S01]  /*0400*/  LOP3.LUT R26, R0.reuse, 0x7, RZ, 0xc0, !PT ;  /* 0x00000007001a7812 */ /* 0x040fe200078ec0ff */
[----:B------:R-:W-:Y:S01]  /*0410*/  IMAD.MOV.U32 R11, RZ, RZ, RZ ;  /* 0x000000ffff0b7224 */ /* 0x000fe200078e00ff */
[C---:B------:R-:W-:Y:S01]  /*0420*/  LOP3.LUT R25, R0.reuse, 0xf, RZ, 0xc0, !PT ;  /* 0x0000000f00197812 */ /* 0x040fe200078ec0ff */
[----:B------:R-:W-:Y:S01]  /*0430*/  UMOV UR4, URZ ;  /* 0x000000ff00047c82 */ /* 0x000fe20008000000 */
[----:B------:R-:W-:Y:S01]  /*0440*/  LOP3.LUT R7, R0, 0x7ffffff0, RZ, 0xc0, !PT ;  /* 0x7ffffff000077812 */ /* 0x000fe200078ec0ff */
[----:B------:R-:W-:Y:S01]  /*0450*/  VIADD R3, R26, 0xffffffff ;  /* 0xffffffff1a037836 */ /* 0x000fe20000000000 */
[----:B------:R-:W-:Y:S02]  /*0460*/  IADD3 R2, PT, PT, R25, -0x1, RZ ;  /* 0xffffffff19027810 */ /* 0x000fe40007ffe0ff */
[----:B------:R-:W-:Y:S02]  /*0470*/  LOP3.LUT R8, R0, 0x3, RZ, 0xc0, !PT ;  /* 0x0000000300087812 */ /* 0x000fe400078ec0ff */
[----:B------:R-:W-:-:S02]  /*0480*/  ISETP.GE.U32.AND P0, PT, R2, 0x7, PT ;  /* 0x000000070200780c */ /* 0x000fc40003f06070 */
[----:B------:R-:W-:Y:S02]  /*0490*/  ISETP.GE.U32.AND P1, PT, R3, 0x3, PT ;  /* 0x000000030300780c */ /* 0x000fe40003f26070 */
[----:B------:R-:W-:Y:S01]  /*04a0*/  IADD3 R9, PT, PT, -R7, RZ, RZ ;  /* 0x000000ff07097210 */ /* 0x000fe20007ffe1ff */
[----:B0-----:R-:W-:-:S04]  /*04b0*/  UIADD3 UR5, UP0, UPT, UR6, 0x20, URZ ;  /* 0x0000002006057890 */ /* 0x001fc8000ff1e0ff */
[----:B------:R-:W-:-:S12]  /*04c0*/  UIADD3.X UR6, UPT, UPT, URZ, UR7, URZ, UP0, !UPT ;  /* 0x00000007ff067290 */ /* 0x000fd800087fe4ff */
.L_x_29:
[----:B------:R-:W0:Y:S01]  /*04d0*/  LDC R0, c[0x0][0x388] ;  /* 0x0000e200ff007b82 */ /* 0x000e220000000800 */
[----:B------:R-:W-:-:S07]  /*04e0*/  IMAD.MOV.U32 R13, RZ, RZ, RZ ;  /* 0x000000ffff0d7224 */ /* 0x000fce00078e00ff */
[----:B------:R-:W1:Y:S01]  /*04f0*/  LDC.64 R2, c[0x0][0x380] ;  /* 0x0000e000ff027b82 */ /* 0x000e620000000a00 */
[----:B0-----:R-:W-:Y:S01]  /*0500*/  ISETP.GE.U32.AND P3, PT, R0, 0x10, PT ;  /* 0x000000100000780c */ /* 0x001fe20003f66070 */
[----:B-1----:R-:W-:Y:S01]  /*0510*/  IMAD R10, R5, R2, UR4 ;  /* 0x00000004050a7e24 */ /* 0x002fe2000f8e0202 */
[----:B------:R-:W-:-:S03]  /*0520*/  UIADD3 UR4, UPT, UPT, UR4, 0x1, URZ ;  /* 0x0000000104047890 */ /* 0x000fc6000fffe0ff */
[----:B------:R-:W-:-:S03]  /*0530*/  IMAD R10, R10, R3, R6 ;  /* 0x000000030a0a7224 */ /* 0x000fc600078e0206 */
[----:B------:R-:W-:-:S05]  /*0540*/  ISETP.NE.AND P2, PT, R0, UR4, PT ;  /* 0x0000000400007c0c */ /* 0x000fca000bf45270 */
[----:B------:R-:W-:Y:S08]  /*0550*/  @!P3 BRA `(.L_x_24) ;  /* 0x0000000000a8b947 */ /* 0x000ff00003800000 */
[----:B------:R-:W-:Y:S01]  /*0560*/  IMAD.MOV.U32 R13, RZ, RZ, R10 ;  /* 0x000000ffff0d7224 */ /* 0x000fe200078e000a */
[----:B------:R-:W-:-:S07]  /*0570*/  MOV R12, R9 ;  /* 0x00000009000c7202 */ /* 0x000fce0000000f00 */
.L_x_25:
[----:B------:R-:W-:Y:S02]  /*0580*/  IMAD.U32 R2, RZ, RZ, UR5 ;  /* 0x00000005ff027e24 */ /* 0x000fe4000f8e00ff */
[----:B------:R-:W-:Y:S02]  /*0590*/  IMAD.U32 R3, RZ, RZ, UR6 ;  /* 0x00000006ff037e24 */ /* 0x000fe4000f8e00ff */
[----:B------:R-:W-:-:S05]  /*05a0*/  IMAD.WIDE R2, R13, 0x4, R2 ;  /* 0x000000040d027825 */ /* 0x000fca00078e0202 */
[----:B------:R-:W2:Y:S04]  /*05b0*/  LDG.E R24, desc[UR8][R2.64+-0x20] ;  /* 0xffffe00802187981 */ /* 0x000ea8000c1e1900 */
[----:B------:R-:W3:Y:S04]  /*05c0*/  LDG.E R23, desc[UR8][R2.64+-0x1c] ;  /* 0xffffe40802177981 */ /* 0x000ee8000c1e1900 */
[----:B------:R-:W4:Y:S04]  /*05d0*/  LDG.E R22, desc[UR8][R2.64+-0x18] ;  /* 0xffffe80802167981 */ /* 0x000f28000c1e1900 */
[----:B------:R-:W5:Y:S04]  /*05e0*/  LDG.E R21, desc[UR8][R2.64+-0x14] ;  /* 0xffffec0802157981 */ /* 0x000f68000c1e1900 */
[----:B------:R-:W5:Y:S04]  /*05f0*/  LDG.E R14, desc[UR8][R2.64+-0x10] ;  /* 0xfffff008020e7981 */ /* 0x000f68000c1e1900 */
[----:B------:R-:W5:Y:S04]  /*0600*/  LDG.E R15, desc[UR8][R2.64+-0xc] ;  /* 0xfffff408020f7981 */ /* 0x000f68000c1e1900 */
[----:B------:R-:W5:Y:S04]  /*0610*/  LDG.E R16, desc[UR8][R2.64+-0x8] ;  /* 0xfffff80802107981 */ /* 0x000f68000c1e1900 */
[----:B------:R-:W5:Y:S04]  /*0620*/  LDG.E R17, desc[UR8][R2.64+-0x4] ;  /* 0xfffffc0802117981 */ /* 0x000f68000c1e1900 */
[----:B------:R-:W5:Y:S04]  /*0630*/  LDG.E R18, desc[UR8][R2.64] ;  /* 0x0000000802127981 */ /* 0x000f68000c1e1900 */
[----:B------:R-:W5:Y:S04]  /*0640*/  LDG.E R19, desc[UR8][R2.64+0x4] ;  /* 0x0000040802137981 */ /* 0x000f68000c1e1900 */
[----:B------:R-:W5:Y:S01]  /*0650*/  LDG.E R20, desc[UR8][R2.64+0x8] ;  /* 0x0000080802147981 */ /* 0x000f62000c1e1900 */
[----:B--2---:R-:W-:-:S03]  /*0660*/  FADD R24, R24, R11 ;  /* 0x0000000b18187221 */ /* 0x004fc60000000000 */
[----:B------:R-:W2:Y:S01]  /*0670*/  LDG.E R11, desc[UR8][R2.64+0xc] ;  /* 0x00000c08020b7981 */ /* 0x000ea2000c1e1900 */
[----:B---3--:R-:W-:-:S03]  /*0680*/  FADD R27, R24, R23 ;  /* 0x00000017181b7221 */ /* 0x008fc60000000000 */
[----:B------:R-:W3:Y:S01]  /*0690*/  LDG.E R23, desc[UR8][R2.64+0x10] ;  /* 0x0000100802177981 */ /* 0x000ee2000c1e1900 */
[----:B----4-:R-:W-:-:S03]  /*06a0*/  FADD R24, R27, R22 ;  /* 0x000000161b187221 */ /* 0x010fc60000000000 */
[----:B------:R-:W4:Y:S01]  /*06b0*/  LDG.E R22, desc[UR8][R2.64+0x14] ;  /* 0x0000140802167981 */ /* 0x000f22000c1e1900 */
[----:B-----5:R-:W-:-:S03]  /*06c0*/  FADD R27, R24, R21 ;  /* 0x00000015181b7221 */ /* 0x020fc60000000000 */
[----:B------:R-:W5:Y:S04]  /*06d0*/  LDG.E R21, desc[UR8][R2.64+0x18] ;  /* 0x0000180802157981 */ /* 0x000f68000c1e1900 */
[----:B------:R-:W5:Y:S01]  /*06e0*/  LDG.E R24, desc[UR8][R2.64+0x1c] ;  /* 0x00001c0802187981 */ /* 0x000f62000c1e1900 */
[----:B------:R-:W-:Y:S01]  /*06f0*/  FADD R14, R27, R14 ;  /* 0x0000000e1b0e7221 */ /* 0x000fe20000000000 */
[----:B------:R-:W-:Y:S01]  /*0700*/  IADD3 R12, PT, PT, R12, 0x10, RZ ;  /* 0x000000100c0c7810 */ /* 0x000fe20007ffe0ff */
[----:B------:R-:W-:Y:S02]  /*0710*/  VIADD R13, R13, 0x10 ;  /* 0x000000100d0d7836 */ /* 0x000fe40000000000 */
[----:B------:R-:W-:Y:S01]  /*0720*/  FADD R15, R14, R15 ;  /* 0x0000000f0e0f7221 */ /* 0x000fe20000000000 */
[----:B------:R-:W-:-:S03]  /*0730*/  ISETP.NE.AND P3, PT, R12, RZ, PT ;  /* 0x000000ff0c00720c */ /* 0x000fc60003f65270 */
[----:B------:R-:W-:-:S04]  /*0740*/  FADD R16, R15, R16 ;  /* 0x000000100f107221 */ /* 0x000fc80000000000 */
[----:B------:R-:W-:-:S04]  /*0750*/  FADD R17, R16, R17 ;  /* 0x0000001110117221 */ /* 0x000fc80000000000 */
[----:B------:R-:W-:-:S04]  /*0760*/  FADD R18, R17, R18 ;  /* 0x0000001211127221 */ /* 0x000fc80000000000 */
[----:B------:R-:W-:-:S04]  /*0770*/  FADD R19, R18, R19 ;  /* 0x0000001312137221 */ /* 0x000fc80000000000 */
[----:B------:R-:W-:-:S04]  /*0780*/  FADD R20, R19, R20 ;  /* 0x0000001413147221 */ /* 0x000fc80000000000 */
[----:B--2---:R-:W-:-:S04]  /*0790*/  FADD R20, R20, R11 ;  /* 0x0000000b14147221 */ /* 0x004fc80000000000 */
[----:B---3--:R-:W-:-:S04]  /*07a0*/  FADD R23, R20, R23 ;  /* 0x0000001714177221 */ /* 0x008fc80000000000 */
[----:B----4-:R-:W-:-:S04]  /*07b0*/  FADD R22, R23, R22 ;  /* 0x0000001617167221 */ /* 0x010fc80000000000 */
[----:B-----5:R-:W-:-:S04]  /*07c0*/  FADD R21, R22, R21 ;  /* 0x0000001516157221 */ /* 0x020fc80000000000 */
[----:B------:R-:W-:Y:S01]  /*07d0*/  FADD R11, R21, R24 ;  /* 0x00000018150b7221 */ /* 0x000fe20000000000 */
[----:B------:R-:W-:Y:S06]  /*07e0*/  @P3 BRA `(.L_x_25) ;  /* 0xfffffffc00643947 */ /* 0x000fec000383ffff */
[----:B------:R-:W-:-:S07]  /*07f0*/  MOV R13, R7 ;  /* 0x00000007000d7202 */ /* 0x000fce0000000f00 */
.L_x_24:
[----:B------:R-:W-:-:S13]  /*0800*/  ISETP.NE.AND P3, PT, R25, RZ, PT ;  /* 0x000000ff1900720c */ /* 0x000fda0003f65270 */
[----:B------:R-:W-:Y:S05]  /*0810*/  @!P3 BRA `(.L_x_26) ;  /* 0x0000000000c8b947 */ /* 0x000fea0003800000 */
[----:B------:R-:W-:Y:S01]  /*0820*/  ISETP.NE.AND P3, PT, R26, RZ, PT ;  /* 0x000000ff1a00720c */ /* 0x000fe20003f65270 */
[----:B------:R-:W-:-:S12]  /*0830*/  @!P0 BRA `(.L_x_27) ;  /* 0x0000000000508947 */ /* 0x000fd80003800000 */
[----:B------:R-:W0:Y:S01]  /*0840*/  LDC.64 R2, c[0x0][0x390] ;  /* 0x0000e400ff027b82 */ /* 0x000e220000000a00 */
[----:B------:R-:W-:-:S04]  /*0850*/  IMAD.IADD R15, R10, 0x1, R13 ;  /* 0x000000010a0f7824 */ /* 0x000fc800078e020d */
[----:B0-----:R-:W-:-:S05]  /*0860*/  IMAD.WIDE R2, R15, 0x4, R2 ;  /* 0x000000040f027825 */ /* 0x001fca00078e0202 */
[----:B------:R-:W2:Y:S04]  /*0870*/  LDG.E R12, desc[UR8][R2.64] ;  /* 0x00000008020c7981 */ /* 0x000ea8000c1e1900 */
[----:B------:R-:W3:Y:S04]  /*0880*/  LDG.E R15, desc[UR8][R2.64+0x4] ;  /* 0x00000408020f7981 */ /* 0x000ee8000c1e1900 */
[----:B------:R-:W4:Y:S04]  /*0890*/  LDG.E R17, desc[UR8][R2.64+0x8] ;  /* 0x0000080802117981 */ /* 0x000f28000c1e1900 */
[----:B------:R-:W5:Y:S04]  /*08a0*/  LDG.E R19, desc[UR8][R2.64+0xc] ;  /* 0x00000c0802137981 */ /* 0x000f68000c1e1900 */
[----:B------:R-:W5:Y:S04]  /*08b0*/  LDG.E R21, desc[UR8][R2.64+0x10] ;  /* 0x0000100802157981 */ /* 0x000f68000c1e1900 */
[----:B------:R-:W5:Y:S04]  /*08c0*/  LDG.E R23, desc[UR8][R2.64+0x14] ;  /* 0x0000140802177981 */ /* 0x000f68000c1e1900 */
[----:B------:R-:W5:Y:S04]  /*08d0*/  LDG.E R27, desc[UR8][R2.64+0x18] ;  /* 0x00001808021b7981 */ /* 0x000f68000c1e1900 */
[----:B------:R-:W5:Y:S01]  /*08e0*/  LDG.E R29, desc[UR8][R2.64+0x1c] ;  /* 0x00001c08021d7981 */ /* 0x000f62000c1e1900 */
[----:B------:R-:W-:Y:S01]  /*08f0*/  IADD3 R13, PT, PT, R13, 0x8, RZ ;  /* 0x000000080d0d7810 */ /* 0x000fe20007ffe0ff */
[----:B--2---:R-:W-:-:S04]  /*0900*/  FADD R12, R11, R12 ;  /* 0x0000000c0b0c7221 */ /* 0x004fc80000000000 */
[----:B---3--:R-:W-:-:S04]  /*0910*/  FADD R12, R12, R15 ;  /* 0x0000000f0c0c7221 */ /* 0x008fc80000000000 */
[----:B----4-:R-:W-:-:S04]  /*0920*/  FADD R12, R12, R17 ;  /* 0x000000110c0c7221 */ /* 0x010fc80000000000 */
[----:B-----5:R-:W-:-:S04]  /*0930*/  FADD R12, R12, R19 ;  /* 0x000000130c0c7221 */ /* 0x020fc80000000000 */
[----:B------:R-:W-:-:S04]  /*0940*/  FADD R12, R12, R21 ;  /* 0x000000150c0c7221 */ /* 0x000fc80000000000 */
[----:B------:R-:W-:-:S04]  /*0950*/  FADD R12, R12, R23 ;  /* 0x000000170c0c7221 */ /* 0x000fc80000000000 */
[----:B------:R-:W-:-:S04]  /*0960*/  FADD R12, R12, R27 ;  /* 0x0000001b0c0c7221 */ /* 0x000fc80000000000 */
[----:B------:R-:W-:-:S07]  /*0970*/  FADD R11, R12, R29 ;  /* 0x0000001d0c0b7221 */ /* 0x000fce0000000000 */
.L_x_27:
        /* <DEDUP_REMOVED lines=9> */
[----:B------:R-:W5:Y:S01]  /*0a10*/  LDG.E R19, desc[UR8][R2.64+0xc] ;  /* 0x00000c0802137981 */ /* 0x000f62000c1e1900 */
[----:B------:R-:W-:Y:S01]  /*0a20*/  IADD3 R13, PT, PT, R13, 0x4, RZ ;  /* 0x000000040d0d7810 */ /* 0x000fe20007ffe0ff */
[----:B--2---:R-:W-:-:S04]  /*0a30*/  FADD R12, R11, R12 ;  /* 0x0000000c0b0c7221 */ /* 0x004fc80000000000 */
[----:B---3--:R-:W-:-:S04]  /*0a40*/  FADD R12, R12, R15 ;  /* 0x0000000f0c0c7221 */ /* 0x008fc80000000000 */
[----:B----4-:R-:W-:-:S04]  /*0a50*/  FADD R12, R12, R17 ;  /* 0x000000110c0c7221 */ /* 0x010fc80000000000 */
[----:B-----5:R-:W-:-:S07]  /*0a60*/  FADD R11, R12, R19 ;  /* 0x000000130c0b7221 */ /* 0x020fce0000000000 */
.L_x_28:
[----:B------:R-:W-:Y:S05]  /*0a70*/  @!P3 BRA `(.L_x_26) ;  /* 0x000000000030b947 */ /* 0x000fea0003800000 */
[----:B------:R-:W0:Y:S01]  /*0a80*/  LDC.64 R2, c[0x0][0x390] ;  /* 0x0000e400ff027b82 */ /* 0x000e220000000a00 */
[----:B------:R-:W-:-:S04]  /*0a90*/  IMAD.IADD R13, R10, 0x1, R13 ;  /* 0x000000010a0d7824 */ /* 0x000fc800078e020d */
[----:B0-----:R-:W-:-:S05]  /*0aa0*/  IMAD.WIDE R2, R13, 0x4, R2 ;  /* 0x000000040d027825 */ /* 0x001fca00078e0202 */
[----:B------:R-:W2:Y:S01]  /*0ab0*/  LDG.E R10, desc[UR8][R2.64] ;  /* 0x00000008020a7981 */ /* 0x000ea2000c1e1900 */
[----:B------:R-:W-:Y:S01]  /*0ac0*/  ISETP.NE.AND P3, PT, R8, 0x1, PT ;  /* 0x000000010800780c */ /* 0x000fe20003f65270 */
[----:B--2---:R-:W-:-:S12]  /*0ad0*/  FADD R11, R11, R10 ;  /* 0x0000000a0b0b7221 */ /* 0x004fd80000000000 */
[----:B------:R-:W-:Y:S05]  /*0ae0*/  @!P3 BRA `(.L_x_26) ;  /* 0x000000000014b947 */ /* 0x000fea0003800000 */
[----:B------:R-:W-:Y:S01]  /*0af0*/  ISETP.NE.AND P3, PT, R8, 0x2, PT ;  /* 0x000000020800780c */ /* 0x000fe20003f65270 */
[----:B------:R-:W2:-:S12]  /*0b00*/  LDG.E R10, desc[UR8][R2.64+0x4] ;  /* 0x00000408020a7981 */ /* 0x000e98000c1e1900 */
[----:B------:R-:W3:Y:S01]  /*0b10*/  @P3 LDG.E R12, desc[UR8][R2.64+0x8] ;  /* 0x00000808020c3981 */ /* 0x000ee2000c1e1900 */
[----:B--2---:R-:W-:-:S04]  /*0b20*/  FADD R11, R11, R10 ;  /* 0x0000000a0b0b7221 */ /* 0x004fc80000000000 */
[----:B---3--:R-:W-:-:S07]  /*0b30*/  @P3 FADD R11, R11, R12 ;  /* 0x0000000c0b0b3221 */ /* 0x008fce0000000000 */
.L_x_26:
[----:B------:R-:W-:Y:S05]  /*0b40*/  @P2 BRA `(.L_x_29) ;  /* 0xfffffff800602947 */ /* 0x000fea000383ffff */
.L_x_23:
[----:B------:R-:W-:Y:S01]  /*0b50*/  IMAD R0, R0, R0, RZ ;  /* 0x0000000000007224 */ /* 0x000fe200078e02ff */
[----:B------:R-:W-:Y:S04]  /*0b60*/  BSSY.RECONVERGENT B0, `(.L_x_30) ;  /* 0x000000e000007945 */ /* 0x000fe80003800200 */
[----:B------:R-:W-:-:S04]  /*0b70*/  I2FP.F32.U32 R6, R0 ;  /* 0x0000000000067245 */ /* 0x000fc80000201000 */
[----:B------:R-:W0:Y:S08]  /*0b80*/  MUFU.RCP R3, R6 ;  /* 0x0000000600037308 */ /* 0x000e300000001000 */
[----:B------:R-:W1:Y:S01]  /*0b90*/  FCHK P0, R11, R6 ;  /* 0x000000060b007302 */ /* 0x000e620000000000 */
[----:B0-----:R-:W-:-:S04]  /*0ba0*/  FFMA R0, -R6, R3, 1 ;  /* 0x3f80000006007423 */ /* 0x001fc80000000103 */
[----:B------:R-:W-:-:S04]  /*0bb0*/  FFMA R0, R3, R0, R3 ;  /* 0x0000000003007223 */ /* 0x000fc80000000003 */
[----:B------:R-:W-:-:S04]  /*0bc0*/  FFMA R3, R0, R11, RZ ;  /* 0x0000000b00037223 */ /* 0x000fc800000000ff */
[----:B------:R-:W-:-:S04]  /*0bd0*/  FFMA R2, -R6, R3, R11 ;  /* 0x0000000306027223 */ /* 0x000fc8000000010b */
[----:B------:R-:W-:Y:S01]  /*0be0*/  FFMA R7, R0, R2, R3 ;  /* 0x0000000200077223 */ /* 0x000fe20000000003 */
[----:B-1----:R-:W-:Y:S06]  /*0bf0*/  @!P0 BRA `(.L_x_31) ;  /* 0x0000000000108947 */ /* 0x002fec0003800000 */
[----:B------:R-:W-:Y:S02]  /*0c00*/  MOV R3, R11 ;  /* 0x0000000b00037202 */ /* 0x000fe40000000f00 */
[----:B------:R-:W-:-:S07]  /*0c10*/  MOV R2, 0xc30 ;  /* 0x00000c3000027802 */ /* 0x000fce0000000f00 */
[----:B------:R-:W-:Y:S05]  /*0c20*/  CALL.REL.NOINC `($__internal_2_$__cuda_sm3x_div_rn_noftz_f32_slowpath) ;  /* 0x0000000000187944 */ /* 0x000fea0003c00000 */
[----:B------:R-:W-:-:S07]  /*0c30*/  IMAD.MOV.U32 R7, RZ, RZ, R0 ;  /* 0x000000ffff077224 */ /* 0x000fce00078e0000 */
.L_x_31:
[----:B------:R-:W-:Y:S05]  /*0c40*/  BSYNC.RECONVERGENT B0 ;  /* 0x0000000000007941 */ /* 0x000fea0003800200 */
.L_x_30:
[----:B------:R-:W0:Y:S02]  /*0c50*/  LDC.64 R2, c[0x0][0x398] ;  /* 0x0000e600ff027b82 */ /* 0x000e240000000a00 */
[----:B0-----:R-:W-:-:S05]  /*0c60*/  IMAD.WIDE R4, R4, 0x4, R2 ;  /* 0x0000000404047825 */ /* 0x001fca00078e0202 */
[----:B------:R-:W-:Y:S01]  /*0c70*/  STG.E desc[UR8][R4.64], R7 ;  /* 0x0000000704007986 */ /* 0x000fe2000c101908 */
[----:B------:R-:W-:Y:S05]  /*0c80*/  EXIT ;  /* 0x000000000000794d */ /* 0x000fea0003800000 */
        .weak           $__internal_2_$__cuda_sm3x_div_rn_noftz_f32_slowpath
        .type           $__internal_2_$__cuda_sm3x_div_rn_noftz_f32_slowpath,@function
        .size           $__internal_2_$__cuda_sm3x_div_rn_noftz_f32_slowpath,(.L_x_64 - $__internal_2_$__cuda_sm3x_div_rn_noftz_f32_slowpath)
$__internal_2_$__cuda_sm3x_div_rn_noftz_f32_slowpath:
[----:B------:R-:W-:Y:S01]  /*0c90*/  SHF.R.U32.HI R5, RZ, 0x17, R6 ;  /* 0x00000017ff057819 */ /* 0x000fe20000011606 */
[----:B------:R-:W-:Y:S01]  /*0ca0*/  BSSY.RECONVERGENT B1, `(.L_x_32) ;  /* 0x0000063000017945 */ /* 0x000fe20003800200 */
[----:B------:R-:W-:Y:S02]  /*0cb0*/  SHF.R.U32.HI R0, RZ, 0x17, R3 ;  /* 0x00000017ff007819 */ /* 0x000fe40000011603 */
[----:B------:R-:W-:Y:S02]  /*0cc0*/  LOP3.LUT R5, R5, 0xff, RZ, 0xc0, !PT ;  /* 0x000000ff05057812 */ /* 0x000fe400078ec0ff */
[----:B------:R-:W-:Y:S02]  /*0cd0*/  LOP3.LUT R10, R0, 0xff, RZ, 0xc0, !PT ;  /* 0x000000ff000a7812 */ /* 0x000fe400078ec0ff */
[----:B------:R-:W-:-:S03]  /*0ce0*/  IADD3 R8, PT, PT, R5, -0x1, RZ ;  /* 0xffffffff05087810 */ /* 0x000fc60007ffe0ff */
[----:B------:R-:W-:Y:S01]  /*0cf0*/  VIADD R9, R10, 0xffffffff ;  /* 0xffffffff0a097836 */ /* 0x000fe20000000000 */
        /* <DEDUP_REMOVED lines=23> */
[----:B------:R-:W-:Y:S01]  /*0e70*/  @P0 MOV R7, RZ ;  /* 0x000000ff00070202 */ /* 0x000fe20000000f00 */
[----:B------:R-:W-:Y:S02]  /*0e80*/  @!P0 IMAD.MOV.U32 R7, RZ, RZ, -0x40 ;  /* 0xffffffc0ff078424 */ /* 0x000fe400078e00ff */
[----:B------:R-:W-:Y:S01]  /*0e90*/  @!P0 FFMA R3, R3, 1.84467440737095516160e+19, RZ ;  /* 0x5f80000003038823 */ /* 0x000fe200000000ff */
[----:B------:R-:W-:Y:S02]  /*0ea0*/  @!P1 FFMA R6, R0, 1.84467440737095516160e+19, RZ ;  /* 0x5f80000000069823 */ /* 0x000fe400000000ff */
[----:B------:R-:W-:-:S07]  /*0eb0*/  @!P1 IADD3 R7, PT, PT, R7, 0x40, RZ ;  /* 0x0000004007079810 */ /* 0x000fce0007ffe0ff */
.L_x_33:
[----:B------:R-:W-:Y:S01]  /*0ec0*/  LEA R9, R5, 0xc0800000, 0x17 ;  /* 0xc080000005097811 */ /* 0x000fe200078eb8ff */
[----:B------:R-:W-:Y:S04]  /*0ed0*/  BSSY.RECONVERGENT B2, `(.L_x_38) ;  /* 0x0000036000027945 */ /* 0x000fe80003800200 */
[----:B------:R-:W-:Y:S01]  /*0ee0*/  IMAD.IADD R9, R6, 0x1, -R9 ;  /* 0x0000000106097824 */ /* 0x000fe200078e0a09 */
[----:B------:R-:W-:-:S03]  /*0ef0*/  IADD3 R6, PT, PT, R10, -0x7f, RZ ;  /* 0xffffff810a067810 */ /* 0x000fc60007ffe0ff */
[----:B------:R-:W0:Y:S01]  /*0f00*/  MUFU.RCP R8, R9 ;  /* 0x0000000900087308 */ /* 0x000e220000001000 */
[----:B------:R-:W-:Y:S01]  /*0f10*/  FADD.FTZ R11, -R9, -RZ ;  /* 0x800000ff090b7221 */ /* 0x000fe20000010100 */
[C---:B------:R-:W-:Y:S01]  /*0f20*/  IMAD R0, R6.reuse, -0x800000, R3 ;  /* 0xff80000006007824 */ /* 0x040fe200078e0203 */
[----:B------:R-:W-:-:S05]  /*0f30*/  IADD3 R6, PT, PT, R6, 0x7f, -R5 ;  /* 0x0000007f06067810 */ /* 0x000fca0007ffe805 */
[----:B------:R-:W-:Y:S02]  /*0f40*/  IMAD.IADD R6, R6, 0x1, R7 ;  /* 0x0000000106067824 */ /* 0x000fe400078e0207 */
        /* <DEDUP_REMOVED lines=8> */
[----:B------:R-:W-:-:S04]  /*0fd0*/  LOP3.LUT R3, R3, 0xff, RZ, 0xc0, !PT ;  /* 0x000000ff03037812 */ /* 0x000fc800078ec0ff */
[----:B------:R-:W-:-:S05]  /*0fe0*/  IADD3 R7, PT, PT, R3, R6, RZ ;  /* 0x0000000603077210 */ /* 0x000fca0007ffe0ff */
        /* <DEDUP_REMOVED lines=16> */
[----:B------:R-:W-:Y:S01]  /*10f0*/  IADD3 R8, PT, PT, R7, 0x20, RZ ;  /* 0x0000002007087810 */ /* 0x000fe20007ffe0ff */
[----:B------:R-:W-:Y:S01]  /*1100*/  IMAD.MOV R7, RZ, RZ, -R7 ;  /* 0x000000ffff077224 */ /* 0x000fe200078e0a07 */
        /* <DEDUP_REMOVED lines=10> */
[----:B------:R-:W-:-:S04]  /*11b0*/  LOP3.LUT R3, R3, R6, RZ, 0xc0, !PT ;  /* 0x0000000603037212 */ /* 0x000fc800078ec0ff */
[----:B------:R-:W-:-:S04]  /*11c0*/  IADD3 R3, PT, PT, R8, R3, RZ ;  /* 0x0000000308037210 */ /* 0x000fc80007ffe0ff */
[----:B------:R-:W-:Y:S01]  /*11d0*/  LOP3.LUT R0, R3, R0, RZ, 0xfc, !PT ;  /* 0x0000000003007212 */ /* 0x000fe200078efcff */
[----:B------:R-:W-:Y:S06]  /*11e0*/  BRA `(.L_x_41) ;  /* 0x0000000000107947 */ /* 0x000fec0003800000 */
.L_x_40:
[----:B------:R-:W-:-:S04]  /*11f0*/  LOP3.LUT R0, R0, 0x80000000, RZ, 0xc0, !PT ;  /* 0x8000000000007812 */ /* 0x000fc800078ec0ff */
[----:B------:R-:W-:Y:S01]  /*1200*/  LOP3.LUT R0, R0, 0x7f800000, RZ, 0xfc, !PT ;  /* 0x7f80000000007812 */ /* 0x000fe200078efcff */
[----:B------:R-:W-:Y:S06]  /*1210*/  BRA `(.L_x_41) ;  /* 0x0000000000047947 */ /* 0x000fec0003800000 */
.L_x_39:
[----:B------:R-:W-:-:S07]  /*1220*/  IMAD R0, R6, 0x800000, R0 ;  /* 0x0080000006007824 */ /* 0x000fce00078e0200 */
.L_x_41:
[----:B------:R-:W-:Y:S05]  /*1230*/  BSYNC.RECONVERGENT B2 ;  /* 0x0000000000027941 */ /* 0x000fea0003800200 */
.L_x_38:
[----:B------:R-:W-:Y:S05]  /*1240*/  BRA `(.L_x_42) ;  /* 0x0000000000207947 */ /* 0x000fea0003800000 */
.L_x_37:
[----:B------:R-:W-:-:S04]  /*1250*/  LOP3.LUT R0, R6, 0x80000000, R3, 0x48, !PT ;  /* 0x8000000006007812 */ /* 0x000fc800078e4803 */
[----:B------:R-:W-:Y:S01]  /*1260*/  LOP3.LUT R0, R0, 0x7f800000, RZ, 0xfc, !PT ;  /* 0x7f80000000007812 */ /* 0x000fe200078efcff */
[----:B------:R-:W-:Y:S06]  /*1270*/  BRA `(.L_x_42) ;  /* 0x0000000000147947 */ /* 0x000fec0003800000 */
.L_x_36:
[----:B------:R-:W-:Y:S01]  /*1280*/  LOP3.LUT R0, R6, 0x80000000, R3, 0x48, !PT ;  /* 0x8000000006007812 */ /* 0x000fe200078e4803 */
[----:B------:R-:W-:Y:S06]  /*1290*/  BRA `(.L_x_42) ;  /* 0x00000000000c7947 */ /* 0x000fec0003800000 */
.L_x_35:
[----:B------:R-:W0:Y:S01]  /*12a0*/  MUFU.RSQ R0, -QNAN ;  /* 0xffc0000000007908 */ /* 0x000e220000001400 */
[----:B------:R-:W-:Y:S05]  /*12b0*/  BRA `(.L_x_42) ;  /* 0x0000000000047947 */ /* 0x000fea0003800000 */
.L_x_34:
[----:B------:R-:W-:-:S07]  /*12c0*/  FADD.FTZ R0, R3, R0 ;  /* 0x0000000003007221 */ /* 0x000fce0000010000 */
.L_x_42:
[----:B------:R-:W-:Y:S05]  /*12d0*/  BSYNC.RECONVERGENT B1 ;  /* 0x0000000000017941 */ /* 0x000fea0003800200 */
.L_x_32:
[----:B------:R-:W-:-:S04]  /*12e0*/  HFMA2 R3, -RZ, RZ, 0, 0 ;  /* 0x00000000ff037431 */ /* 0x000fc800000001ff */
[----:B0-----:R-:W-:Y:S05]  /*12f0*/  RET.REL.NODEC R2 `(_Z17meanPoolingKerneliiiPfS_) ;  /* 0xffffffec02407950 */ /* 0x001fea0003c3ffff */
.L_x_43:
        /* <DEDUP_REMOVED lines=16> */
.L_x_64:


//--------------------- .text._Z16maxPoolingKerneliiiPfS_ --------------------------
	.section	.text._Z16maxPoolingKerneliiiPfS_,"ax",@progbits
	.align	128
        .global         _Z16maxPoolingKerneliiiPfS_
        .type           _Z16maxPoolingKerneliiiPfS_,@function
        .size           _Z16maxPoolingKerneliiiPfS_,(.L_x_68 - _Z16maxPoolingKerneliiiPfS_)
        .other          _Z16maxPoolingKerneliiiPfS_,@"STO_CUDA_ENTRY STV_DEFAULT"
_Z16maxPoolingKerneliiiPfS_:
.text._Z16maxPoolingKerneliiiPfS_:
[----:B------:R-:W-:Y:S08]  /*0000*/  LDC R1, c[0x0][0x37c] ;  /* 0x0000df00ff017b82 */ /* 0x000ff00000000800 */
[----:B------:R-:W0:Y:S01]  /*0010*/  LDC.64 R4, c[0x0][0x380] ;  /* 0x0000e000ff047b82 */ /* 0x000e220000000a00 */
[----:B------:R-:W1:Y:S07]  /*0020*/  S2R R13, SR_TID.Y ;  /* 0x00000000000d7919 */ /* 0x000e6e0000002200 */
[----:B------:R-:W2:Y:S08]  /*0030*/  LDC R2, c[0x0][0x388] ;  /* 0x0000e200ff027b82 */ /* 0x000eb00000000800 */
[----:B------:R-:W3:Y:S01]  /*0040*/  S2UR UR4, SR_CTAID.X ;  /* 0x00000000000479c3 */ /* 0x000ee20000002500 */
[----:B0-----:R-:W-:-:S07]  /*0050*/  IABS R3, R4 ;  /* 0x0000000400037213 */ /* 0x001fce0000000000 */
[----:B------:R-:W1:Y:S01]  /*0060*/  S2UR UR5, SR_CTAID.Y ;  /* 0x00000000000579c3 */ /* 0x000e620000002600 */
[----:B------:R-:W0:Y:S01]  /*0070*/  I2F.RP R0, R3 ;  /* 0x0000000300007306 */ /* 0x000e220000209400 */
[----:B--2---:R-:W-:-:S07]  /*0080*/  IADD3 R7, PT, PT, R5, 0x1, -R2 ;  /* 0x0000000105077810 */ /* 0x004fce0007ffe802 */
[----:B0-----:R-:W0:Y:S02]  /*0090*/  MUFU.RCP R0, R0 ;  /* 0x0000000000007308 */ /* 0x001e240000001000 */
[----:B0-----:R-:W-:Y:S01]  /*00a0*/  VIADD R8, R0, 0xffffffe ;  /* 0x0ffffffe00087836 */ /* 0x001fe20000000000 */
[----:B------:R-:W-:-:S05]  /*00b0*/  IABS R0, R7 ;  /* 0x0000000700007213 */ /* 0x000fca0000000000 */
[----:B------:R0:W2:Y:S02]  /*00c0*/  F2I.FTZ.U32.TRUNC.NTZ R9, R8 ;  /* 0x0000000800097305 */ /* 0x0000a4000021f000 */
[----:B0-----:R-:W-:Y:S02]  /*00d0*/  IMAD.MOV.U32 R8, RZ, RZ, RZ ;  /* 0x000000ffff087224 */ /* 0x001fe400078e00ff */
[----:B--2---:R-:W-:-:S04]  /*00e0*/  IMAD.MOV R6, RZ, RZ, -R9 ;  /* 0x000000ffff067224 */ /* 0x004fc800078e0a09 */
[----:B------:R-:W-:-:S04]  /*00f0*/  IMAD R11, R6, R3, RZ ;  /* 0x00000003060b7224 */ /* 0x000fc800078e02ff */
[----:B------:R-:W-:Y:S02]  /*0100*/  IMAD.HI.U32 R6, R9, R11, R8 ;  /* 0x0000000b09067227 */ /* 0x000fe400078e0008 */
[----:B------:R-:W3:Y:S01]  /*0110*/  S2R R11, SR_TID.X ;  /* 0x00000000000b7919 */ /* 0x000ee20000002100 */
[----:B------:R-:W3:Y:S03]  /*0120*/  LDC R8, c[0x0][0x360] ;  /* 0x0000d800ff087b82 */ /* 0x000ee60000000800 */
[----:B------:R-:W-:-:S04]  /*0130*/  IMAD.HI.U32 R9, R6, R0, RZ ;  /* 0x0000000006097227 */ /* 0x000fc800078e00ff */
[----:B------:R-:W-:-:S04]  /*0140*/  IMAD.MOV R10, RZ, RZ, -R9 ;  /* 0x000000ffff0a7224 */ /* 0x000fc800078e0a09 */
[C---:B------:R-:W-:Y:S02]  /*0150*/  IMAD R0, R3.reuse, R10, R0 ;  /* 0x0000000a03007224 */ /* 0x040fe400078e0200 */
[----:B------:R-:W1:Y:S03]  /*0160*/  LDC R10, c[0x0][0x364] ;  /* 0x0000d900ff0a7b82 */ /* 0x000e660000000800 */
[----:B------:R-:W-:-:S13]  /*0170*/  ISETP.GT.U32.AND P1, PT, R3, R0, PT ;  /* 0x000000000300720c */ /* 0x000fda0003f24070 */
[----:B------:R-:W-:Y:S02]  /*0180*/  @!P1 IMAD.IADD R0, R0, 0x1, -R3 ;  /* 0x0000000100009824 */ /* 0x000fe400078e0a03 */
[----:B------:R-:W-:-:S03]  /*0190*/  @!P1 VIADD R9, R9, 0x1 ;  /* 0x0000000109099836 */ /* 0x000fc60000000000 */
[----:B------:R-:W-:Y:S02]  /*01a0*/  ISETP.GE.U32.AND P0, PT, R0, R3, PT ;  /* 0x000000030000720c */ /* 0x000fe40003f06070 */
[----:B------:R-:W-:-:S04]  /*01b0*/  LOP3.LUT R0, R7, R4, RZ, 0x3c, !PT ;  /* 0x0000000407007212 */ /* 0x000fc800078e3cff */
[----:B------:R-:W-:Y:S01]  /*01c0*/  ISETP.GE.AND P2, PT, R0, RZ, PT ;  /* 0x000000ff0000720c */ /* 0x000fe20003f46270 */
[----:B---3--:R-:W-:-:S06]  /*01d0*/  IMAD R0, R8, UR4, R11 ;  /* 0x0000000408007c24 */ /* 0x008fcc000f8e020b */
[----:B------:R-:W-:Y:S01]  /*01e0*/  @P0 VIADD R9, R9, 0x1 ;  /* 0x0000000109090836 */ /* 0x000fe20000000000 */
[----:B------:R-:W-:-:S03]  /*01f0*/  ISETP.NE.AND P0, PT, R4, RZ, PT ;  /* 0x000000ff0400720c */ /* 0x000fc60003f05270 */
[----:B------:R-:W-:Y:S02]  /*0200*/  IMAD.MOV.U32 R8, RZ, RZ, R9 ;  /* 0x000000ffff087224 */ /* 0x000fe400078e0009 */
[----:B-1----:R-:W-:Y:S01]  /*0210*/  IMAD R9, R10, UR5, R13 ;  /* 0x000000050a097c24 */ /* 0x002fe2000f8e020d */
[----:B------:R-:W-:Y:S01]  /*0220*/  LOP3.LUT R13, RZ, R4, RZ, 0x33, !PT ;  /* 0x00000004ff0d7212 */ /* 0x000fe200078e33ff */
[----:B------:R-:W-:-:S03]  /*0230*/  @!P2 IMAD.MOV R8, RZ, RZ, -R8 ;  /* 0x000000ffff08a224 */ /* 0x000fc600078e0a08 */
[----:B------:R-:W-:Y:S02]  /*0240*/  VIMNMX R11, PT, PT, R0, R9, !PT ;  /* 0x00000009000b7248 */ /* 0x000fe40007fe0100 */
[----:B------:R-:W-:-:S04]  /*0250*/  SEL R8, R13, R8, !P0 ;  /* 0x000000080d087207 */ /* 0x000fc80004000000 */
[----:B------:R-:W-:-:S13]  /*0260*/  ISETP.GE.AND P1, PT, R11, R8, PT ;  /* 0x000000080b00720c */ /* 0x000fda0003f26270 */
[----:B------:R-:W-:Y:S05]  /*0270*/  @P1 EXIT ;  /* 0x000000000000194d */ /* 0x000fea0003800000 */
[----:B------:R-:W0:Y:S01]  /*0280*/  LDC.64 R10, c[0x0][0x390] ;  /* 0x0000e400ff0a7b82 */ /* 0x000e220000000a00 */
[C---:B------:R-:W-:Y:S01]  /*0290*/  IMAD R7, R0.reuse, R7, RZ ;  /* 0x0000000700077224 */ /* 0x040fe200078e02ff */
[----:B------:R-:W1:Y:S01]  /*02a0*/  LDCU.64 UR8, c[0x0][0x358] ;  /* 0x00006b00ff0877ac */ /* 0x000e620008000a00 */
[----:B------:R-:W-:-:S03]  /*02b0*/  IMAD R5, R0, R5, R9 ;  /* 0x0000000500057224 */ /* 0x000fc600078e0209 */
[----:B------:R-:W-:Y:S01]  /*02c0*/  IABS R8, R7 ;  /* 0x0000000700087213 */ /* 0x000fe20000000000 */
[----:B------:R-:W-:-:S04]  /*02d0*/  IMAD R5, R5, R4, RZ ;  /* 0x0000000405057224 */ /* 0x000fc800078e02ff */
[----:B------:R-:W-:-:S04]  /*02e0*/  IMAD.HI.U32 R6, R6, R8, RZ ;  /* 0x0000000806067227 */ /* 0x000fc800078e00ff */
[----:B0-----:R-:W-:-:S04]  /*02f0*/  IMAD.WIDE R10, R5, 0x4, R10 ;  /* 0x00000004050a7825 */ /* 0x001fc800078e020a */
[----:B------:R-:W-:Y:S01]  /*0300*/  IMAD.MOV R5, RZ, RZ, -R6 ;  /* 0x000000ffff057224 */ /* 0x000fe200078e0a06 */
[-C--:B------:R-:W-:Y:S01]  /*0310*/  LOP3.LUT R7, R7, R4.reuse, RZ, 0x3c, !PT ;  /* 0x0000000407077212 */ /* 0x080fe200078e3cff */
[----:B-1----:R0:W5:Y:S01]  /*0320*/  LDG.E R10, desc[UR8][R10.64] ;  /* 0x000000080a0a7981 */ /* 0x002162000c1e1900 */
[----:B------:R-:W-:Y:S02]  /*0330*/  IMAD R4, R9, R4, RZ ;  /* 0x0000000409047224 */ /* 0x000fe400078e02ff */
[----:B------:R-:W-:Y:S01]  /*0340*/  IMAD R8, R3, R5, R8 ;  /* 0x0000000503087224 */ /* 0x000fe200078e0208 */
[----:B------:R-:W-:-:S04]  /*0350*/  ISETP.GE.AND P3, PT, R7, RZ, PT ;  /* 0x000000ff0700720c */ /* 0x000fc80003f66270 */
[----:B------:R-:W-:-:S13]  /*0360*/  ISETP.GT.U32.AND P2, PT, R3, R8, PT ;  /* 0x000000080300720c */ /* 0x000fda0003f44070 */
[----:B------:R-:W-:Y:S01]  /*0370*/  @!P2 IADD3 R8, PT, PT, R8, -R3, RZ ;  /* 0x800000030808a210 */ /* 0x000fe20007ffe0ff */
[----:B------:R-:W-:-:S03]  /*0380*/  @!P2 VIADD R6, R6, 0x1 ;  /* 0x000000010606a836 */ /* 0x000fc60000000000 */
[----:B------:R-:W-:-:S13]  /*0390*/  ISETP.GE.U32.AND P1, PT, R8, R3, PT ;  /* 0x000000030800720c */ /* 0x000fda0003f26070 */
[----:B------:R-:W-:Y:S01]  /*03a0*/  @P1 VIADD R6, R6, 0x1 ;  /* 0x0000000106061836 */ /* 0x000fe20000000000 */
[----:B------:R-:W-:-:S03]  /*03b0*/  ISETP.GE.AND P1, PT, R2, 0x1, PT ;  /* 0x000000010200780c */ /* 0x000fc60003f26270 */
[----:B------:R-:W-:-:S05]  /*03c0*/  @!P3 IMAD.MOV R6, RZ, RZ, -R6 ;  /* 0x000000ffff06b224 */ /* 0x000fca00078e0a06 */
[----:B------:R-:W-:-:S05]  /*03d0*/  SEL R6, R13, R6, !P0 ;  /* 0x000000060d067207 */ /* 0x000fca0004000000 */
[----:B------:R-:W-:Y:S01]  /*03e0*/  IMAD.IADD R5, R9, 0x1, R6 ;  /* 0x0000000109057824 */ /* 0x000fe200078e0206 */
[----:B0-----:R-:W-:Y:S06]  /*03f0*/  @!P1 BRA `(.L_x_44) ;  /* 0x00000004009c9947 */ /* 0x001fec0003800000 */
[----:B------:R-:W0:Y:S01]  /*0400*/  LDCU.64 UR6, c[0x0][0x390] ;  /* 0x00007200ff0677ac */ /* 0x000e220008000a00 */
[C---:B------:R-:W-:Y:S02]  /*0410*/  LOP3.LUT R24, R2.reuse, 0x7, RZ, 0xc0, !PT ;  /* 0x0000000702187812 */ /* 0x040fe400078ec0ff */
[C---:B------:R-:W-:Y:S01]  /*0420*/  LOP3.LUT R23, R2.reuse, 0xf, RZ, 0xc0, !PT ;  /* 0x0000000f02177812 */ /* 0x040fe200078ec0ff */
[----:B------:R-:W-:Y:S01]  /*0430*/  UMOV UR4, URZ ;  /* 0x000000ff00047c82 */ /* 0x000fe20008000000 */
[----:B------:R-:W-:Y:S01]  /*0440*/  LOP3.LUT R7, R2, 0x3, RZ, 0xc0, !PT ;  /* 0x0000000302077812 */ /* 0x000fe200078ec0ff */
[----:B------:R-:W-:Y:S02]  /*0450*/  VIADD R6, R24, 0xffffffff ;  /* 0xffffffff18067836 */ /* 0x000fe40000000000 */
[----:B------:R-:W-:-:S03]  /*0460*/  VIADD R3, R23, 0xffffffff ;  /* 0xffffffff17037836 */ /* 0x000fc60000000000 */
[----:B------:R-:W-:Y:S02]  /*0470*/  ISETP.GE.U32.AND P0, PT, R6, 0x3, PT ;  /* 0x000000030600780c */ /* 0x000fe40003f06070 */
[----:B------:R-:W-:Y:S02]  /*0480*/  LOP3.LUT R6, R2, 0x7ffffff0, RZ, 0xc0, !PT ;  /* 0x7ffffff002067812 */ /* 0x000fe400078ec0ff */
[----:B------:R-:W-:Y:S01]  /*0490*/  ISETP.GE.U32.AND P1, PT, R3, 0x7, PT ;  /* 0x000000070300780c */ /* 0x000fe20003f26070 */
[----:B0-----:R-:W-:Y:S02]  /*04a0*/  UIADD3 UR5, UP0, UPT, UR6, 0x20, URZ ;  /* 0x0000002006057890 */ /* 0x001fe4000ff1e0ff */
[----:B------:R-:W-:Y:S02]  /*04b0*/  IMAD.MOV R8, RZ, RZ, -R6 ;  /* 0x000000ffff087224 */ /* 0x000fe400078e0a06 */
[----:B------:R-:W-:-:S12]  /*04c0*/  UIADD3.X UR6, UPT, UPT, URZ, UR7, URZ, UP0, !UPT ;  /* 0x00000007ff067290 */ /* 0x000fd800087fe4ff */
.L_x_50:
[----:B------:R-:W0:Y:S01]  /*04d0*/  LDCU UR7, c[0x0][0x388] ;  /* 0x00007100ff0777ac */ /* 0x000e220008000800 */
[----:B------:R-:W1:Y:S01]  /*04e0*/  LDC.64 R2, c[0x0][0x380] ;  /* 0x0000e000ff027b82 */ /* 0x000e620000000a00 */
[----:B------:R-:W-:Y:S01]  /*04f0*/  HFMA2 R12, -RZ, RZ, 0, 0 ;  /* 0x00000000ff0c7431 */ /* 0x000fe200000001ff */
[----:B0-----:R-:W-:Y:S01]  /*0500*/  UISETP.GE.U32.AND UP0, UPT, UR7, 0x10, UPT ;  /* 0x000000100700788c */ /* 0x001fe2000bf06070 */
[----:B-1----:R-:W-:Y:S01]  /*0510*/  IMAD R9, R0, R2, UR4 ;  /* 0x0000000400097e24 */ /* 0x002fe2000f8e0202 */
[----:B------:R-:W-:-:S03]  /*0520*/  UIADD3 UR4, UPT, UPT, UR4, 0x1, URZ ;  /* 0x0000000104047890 */ /* 0x000fc6000fffe0ff */
[----:B------:R-:W-:Y:S01]  /*0530*/  IMAD R9, R9, R3, R4 ;  /* 0x0000000309097224 */ /* 0x000fe200078e0204 */
[----:B------:R-:W-:-:S03]  /*0540*/  UISETP.NE.AND UP1, UPT, UR4, UR7, UPT ;  /* 0x000000070400728c */ /* 0x000fc6000bf25270 */
[----:B------:R-:W-:Y:S08]  /*0550*/  BRA.U !UP0, `(.L_x_45) ;  /* 0x0000000108887547 */ /* 0x000ff0000b800000 */
[----:B------:R-:W-:Y:S02]  /*0560*/  IMAD.MOV.U32 R11, RZ, RZ, R9 ;  /* 0x000000ffff0b7224 */ /* 0x000fe400078e0009 */
[----:B------:R-:W-:-:S07]  /*0570*/  IMAD.MOV.U32 R12, RZ, RZ, R8 ;  /* 0x000000ffff0c7224 */ /* 0x000fce00078e0008 */
.L_x_46:
[----:B------:R-:W-:Y:S02]  /*0580*/  IMAD.U32 R2, RZ, RZ, UR5 ;  /* 0x00000005ff027e24 */ /* 0x000fe4000f8e00ff */
[----:B------:R-:W-:Y:S02]  /*0590*/  IMAD.U32 R3, RZ, RZ, UR6 ;  /* 0x00000006ff037e24 */ /* 0x000fe4000f8e00ff */
[----:B------:R-:W-:-:S05]  /*05a0*/  IMAD.WIDE R2, R11, 0x4, R2 ;  /* 0x000000040b027825 */ /* 0x000fca00078e0202 */
[----:B------:R-:W2:Y:S04]  /*05b0*/  LDG.E R19, desc[UR8][R2.64+-0x20] ;  /* 0xffffe00802137981 */ /* 0x000ea8000c1e1900 */
[----:B------:R-:W2:Y:S04]  /*05c0*/  LDG.E R20, desc[UR8][R2.64+-0x1c] ;  /* 0xffffe40802147981 */ /* 0x000ea8000c1e1900 */
[----:B------:R-:W3:Y:S04]  /*05d0*/  LDG.E R21, desc[UR8][R2.64+-0x18] ;  /* 0xffffe80802157981 */ /* 0x000ee8000c1e1900 */
[----:B------:R-:W3:Y:S04]  /*05e0*/  LDG.E R22, desc[UR8][R2.64+-0x14] ;  /* 0xffffec0802167981 */ /* 0x000ee8000c1e1900 */
[----:B------:R-:W4:Y:S04]  /*05f0*/  LDG.E R13, desc[UR8][R2.64+-0x10] ;  /* 0xfffff008020d7981 */ /* 0x000f28000c1e1900 */
[----:B------:R-:W4:Y:S04]  /*0600*/  LDG.E R14, desc[UR8][R2.64+-0xc] ;  /* 0xfffff408020e7981 */ /* 0x000f28000c1e1900 */
[----:B------:R-:W4:Y:S04]  /*0610*/  LDG.E R15, desc[UR8][R2.64+-0x8] ;  /* 0xfffff808020f7981 */ /* 0x000f28000c1e1900 */
[----:B------:R-:W4:Y:S04]  /*0620*/  LDG.E R16, desc[UR8][R2.64+-0x4] ;  /* 0xfffffc0802107981 */ /* 0x000f28000c1e1900 */
[----:B------:R-:W4:Y:S04]  /*0630*/  LDG.E R17, desc[UR8][R2.64] ;  /* 0x0000000802117981 */ /* 0x000f28000c1e1900 */
[----:B------:R-:W4:Y:S04]  /*0640*/  LDG.E R18, desc[UR8][R2.64+0x4] ;  /* 0x0000040802127981 */ /* 0x000f28000c1e1900 */
[----:B------:R-:W4:Y:S01]  /*0650*/  LDG.E R26, desc[UR8][R2.64+0x1c] ;  /* 0x00001c08021a7981 */ /* 0x000f22000c1e1900 */
[----:B--2--5:R-:W-:-:S03]  /*0660*/  FMNMX3 R20, R10, R19, R20, !PT ;  /* 0x000000130a147276 */ /* 0x024fc60007800014 */
[----:B------:R-:W2:Y:S04]  /*0670*/  LDG.E R19, desc[UR8][R2.64+0x8] ;  /* 0x0000080802137981 */ /* 0x000ea8000c1e1900 */
[----:B------:R-:W2:Y:S01]  /*0680*/  LDG.E R10, desc[UR8][R2.64+0xc] ;  /* 0x00000c08020a7981 */ /* 0x000ea2000c1e1900 */
[----:B---3--:R-:W-:-:S03]  /*0690*/  FMNMX3 R25, R20, R21, R22, !PT ;  /* 0x0000001514197276 */ /* 0x008fc60007800016 */
[----:B------:R-:W3:Y:S04]  /*06a0*/  LDG.E R22, desc[UR8][R2.64+0x10] ;  /* 0x0000100802167981 */ /* 0x000ee8000c1e1900 */
[----:B------:R-:W3:Y:S04]  /*06b0*/  LDG.E R21, desc[UR8][R2.64+0x14] ;  /* 0x0000140802157981 */ /* 0x000ee8000c1e1900 */
[----:B------:R-:W3:Y:S01]  /*06c0*/  LDG.E R20, desc[UR8][R2.64+0x18] ;  /* 0x0000180802147981 */ /* 0x000ee2000c1e1900 */
[----:B----4-:R-:W-:Y:S01]  /*06d0*/  FMNMX3 R13, R25, R13, R14, !PT ;  /* 0x0000000d190d7276 */ /* 0x010fe2000780000e */
[----:B------:R-:W-:-:S03]  /*06e0*/  VIADD R12, R12, 0x10 ;  /* 0x000000100c0c7836 */ /* 0x000fc60000000000 */
[----:B------:R-:W-:Y:S02]  /*06f0*/  FMNMX3 R13, R13, R15, R16, !PT ;  /* 0x0000000f0d0d7276 */ /* 0x000fe40007800010 */
[----:B------:R-:W-:Y:S02]  /*0700*/  ISETP.NE.AND P2, PT, R12, RZ, PT ;  /* 0x000000ff0c00720c */ /* 0x000fe40003f45270 */
[----:B------:R-:W-:Y:S01]  /*0710*/  FMNMX3 R13, R13, R17, R18, !PT ;  /* 0x000000110d0d7276 */ /* 0x000fe20007800012 */
[----:B------:R-:W-:-:S03]  /*0720*/  VIADD R11, R11, 0x10 ;  /* 0x000000100b0b7836 */ /* 0x000fc60000000000 */
[----:B--2---:R-:W-:-:S04]  /*0730*/  FMNMX3 R10, R13, R19, R10, !PT ;  /* 0x000000130d0a7276 */ /* 0x004fc8000780000a */
[----:B---3--:R-:W-:-:S04]  /*0740*/  FMNMX3 R21, R10, R22, R21, !PT ;  /* 0x000000160a157276 */ /* 0x008fc80007800015 */
[----:B------:R-:W-:Y:S01]  /*0750*/  FMNMX3 R10, R21, R20, R26, !PT ;  /* 0x00000014150a7276 */ /* 0x000fe2000780001a */
[----:B------:R-:W-:Y:S06]  /*0760*/  @P2 BRA `(.L_x_46) ;  /* 0xfffffffc00842947 */ /* 0x000fec000383ffff */
[----:B------:R-:W-:-:S07]  /*0770*/  MOV R12, R6 ;  /* 0x00000006000c7202 */ /* 0x000fce0000000f00 */
.L_x_45:
        /* <DEDUP_REMOVED lines=8> */
[----:B------:R-:W2:Y:S04]  /*0800*/  LDG.E R13, desc[UR8][R2.64+0x4] ;  /* 0x00000408020d7981 */ /* 0x000ea8000c1e1900 */
[----:B------:R-:W3:Y:S04]  /*0810*/  LDG.E R14, desc[UR8][R2.64+0x8] ;  /* 0x00000808020e7981 */ /* 0x000ee8000c1e1900 */
[----:B------:R-:W3:Y:S04]  /*0820*/  LDG.E R15, desc[UR8][R2.64+0xc] ;  /* 0x00000c08020f7981 */ /* 0x000ee8000c1e1900 */
[----:B------:R-:W4:Y:S04]  /*0830*/  LDG.E R16, desc[UR8][R2.64+0x10] ;  /* 0x0000100802107981 */ /* 0x000f28000c1e1900 */
[----:B------:R-:W4:Y:S04]  /*0840*/  LDG.E R17, desc[UR8][R2.64+0x14] ;  /* 0x0000140802117981 */ /* 0x000f28000c1e1900 */
[----:B------:R-:W4:Y:S04]  /*0850*/  LDG.E R18, desc[UR8][R2.64+0x18] ;  /* 0x0000180802127981 */ /* 0x000f28000c1e1900 */
[----:B------:R-:W4:Y:S01]  /*0860*/  LDG.E R19, desc[UR8][R2.64+0x1c] ;  /* 0x00001c0802137981 */ /* 0x000f22000c1e1900 */
[----:B------:R-:W-:Y:S01]  /*0870*/  VIADD R12, R12, 0x8 ;  /* 0x000000080c0c7836 */ /* 0x000fe20000000000 */
[----:B--2--5:R-:W-:-:S04]  /*0880*/  FMNMX3 R11, R10, R11, R13, !PT ;  /* 0x0000000b0a0b7276 */ /* 0x024fc8000780000d */
[----:B---3--:R-:W-:-:S04]  /*0890*/  FMNMX3 R11, R11, R14, R15, !PT ;  /* 0x0000000e0b0b7276 */ /* 0x008fc8000780000f */
[----:B----4-:R-:W-:-:S04]  /*08a0*/  FMNMX3 R11, R11, R16, R17, !PT ;  /* 0x000000100b0b7276 */ /* 0x010fc80007800011 */
[----:B------:R-:W-:-:S07]  /*08b0*/  FMNMX3 R10, R11, R18, R19, !PT ;  /* 0x000000120b0a7276 */ /* 0x000fce0007800013 */
.L_x_48:
        /* <DEDUP_REMOVED lines=9> */
[----:B------:R-:W3:Y:S01]  /*0950*/  LDG.E R14, desc[UR8][R2.64+0xc] ;  /* 0x00000c08020e7981 */ /* 0x000ee2000c1e1900 */
[----:B------:R-:W-:Y:S01]  /*0960*/  VIADD R12, R12, 0x4 ;  /* 0x000000040c0c7836 */ /* 0x000fe20000000000 */
[----:B--2--5:R-:W-:-:S04]  /*0970*/  FMNMX3 R10, R10, R11, R13, !PT ;  /* 0x0000000b0a0a7276 */ /* 0x024fc8000780000d */
[----:B---3--:R-:W-:-:S07]  /*0980*/  FMNMX3 R10, R10, R15, R14, !PT ;  /* 0x0000000f0a0a7276 */ /* 0x008fce000780000e */
.L_x_49:
[----:B------:R-:W-:Y:S05]  /*0990*/  @!P2 BRA `(.L_x_47) ;  /* 0x000000000030a947 */ /* 0x000fea0003800000 */
[----:B------:R-:W0:Y:S01]  /*09a0*/  LDC.64 R2, c[0x0][0x390] ;  /* 0x0000e400ff027b82 */ /* 0x000e220000000a00 */
[----:B------:R-:W-:-:S04]  /*09b0*/  IMAD.IADD R9, R9, 0x1, R12 ;  /* 0x0000000109097824 */ /* 0x000fc800078e020c */
[----:B0-----:R-:W-:-:S05]  /*09c0*/  IMAD.WIDE R2, R9, 0x4, R2 ;  /* 0x0000000409027825 */ /* 0x001fca00078e0202 */
[----:B------:R-:W2:Y:S01]  /*09d0*/  LDG.E R9, desc[UR8][R2.64] ;  /* 0x0000000802097981 */ /* 0x000ea2000c1e1900 */
[----:B------:R-:W-:Y:S02]  /*09e0*/  ISETP.NE.AND P2, PT, R7, 0x1, PT ;  /* 0x000000010700780c */ /* 0x000fe40003f45270 */
[----:B--2--5:R-:W-:-:S11]  /*09f0*/  FMNMX R10, R10, R9, !PT ;  /* 0x000000090a0a7209 */ /* 0x024fd60007800000 */
[----:B------:R-:W-:Y:S05]  /*0a00*/  @!P2 BRA `(.L_x_47) ;  /* 0x000000000014a947 */ /* 0x000fea0003800000 */
[----:B------:R-:W-:Y:S01]  /*0a10*/  ISETP.NE.AND P2, PT, R7, 0x2, PT ;  /* 0x000000020700780c */ /* 0x000fe20003f45270 */
[----:B------:R-:W2:-:S12]  /*0a20*/  LDG.E R9, desc[UR8][R2.64+0x4] ;  /* 0x0000040802097981 */ /* 0x000e98000c1e1900 */
[----:B------:R-:W3:Y:S01]  /*0a30*/  @P2 LDG.E R11, desc[UR8][R2.64+0x8] ;  /* 0x00000808020b2981 */ /* 0x000ee2000c1e1900 */
[----:B--2---:R-:W-:-:S04]  /*0a40*/  FMNMX R10, R10, R9, !PT ;  /* 0x000000090a0a7209 */ /* 0x004fc80007800000 */
[----:B---3--:R-:W-:-:S07]  /*0a50*/  @P2 FMNMX R10, R10, R11, !PT ;  /* 0x0000000b0a0a2209 */ /* 0x008fce0007800000 */
.L_x_47:
[----:B------:R-:W-:Y:S05]  /*0a60*/  BRA.U UP1, `(.L_x_50) ;  /* 0xfffffff901987547 */ /* 0x000fea000b83ffff */
.L_x_44:
[----:B------:R-:W0:Y:S02]  /*0a70*/  LDC.64 R2, c[0x0][0x398] ;  /* 0x0000e600ff027b82 */ /* 0x000e240000000a00 */
[----:B0-----:R-:W-:-:S05]  /*0a80*/  IMAD.WIDE R2, R5, 0x4, R2 ;  /* 0x0000000405027825 */ /* 0x001fca00078e0202 */
[----:B-----5:R-:W-:Y:S01]  /*0a90*/  STG.E desc[UR8][R2.64], R10 ;  /* 0x0000000a02007986 */ /* 0x020fe2000c101908 */
[----:B------:R-:W-:Y:S05]  /*0aa0*/  EXIT ;  /* 0x000000000000794d */ /* 0x000fea0003800000 */
.L_x_51:
        /* <DEDUP_REMOVED lines=13> */
.L_x_68:


//--------------------- .text._Z10tanhKerneliiPfS_ --------------------------
	.section	.text._Z10tanhKerneliiPfS_,"ax",@progbits
	.align	128
        .global         _Z10tanhKerneliiPfS_
        .type           _Z10tanhKerneliiPfS_,@function
        .size           _Z10tanhKerneliiPfS_,(.L_x_69 - _Z10tanhKerneliiPfS_)
        .other          _Z10tanhKerneliiPfS_,@"STO_CUDA_ENTRY STV_DEFAULT"
_Z10tanhKerneliiPfS_:
.text._Z10tanhKerneliiPfS_:
[----:B------:R-:W-:Y:S01]  /*0000*/  LDC R1, c[0x0][0x37c] ;  /* 0x0000df00ff017b82 */ /* 0x000fe20000000800 */
[----:B------:R-:W0:Y:S07]  /*0010*/  S2R R2, SR_TID.Y ;  /* 0x0000000000027919 */ /* 0x000e2e0000002200 */
[----:B------:R-:W1:Y:S01]  /*0020*/  LDC R0, c[0x0][0x360] ;  /* 0x0000d800ff007b82 */ /* 0x000e620000000800 */
[----:B------:R-:W2:Y:S01]  /*0030*/  LDCU.64 UR6, c[0x0][0x380] ;  /* 0x00007000ff0677ac */ /* 0x000ea20008000a00 */
[----:B------:R-:W1:Y:S06]  /*0040*/  S2R R3, SR_TID.X ;  /* 0x0000000000037919 */ /* 0x000e6c0000002100 */
[----:B------:R-:W0:Y:S08]  /*0050*/  S2UR UR5, SR_CTAID.Y ;  /* 0x00000000000579c3 */ /* 0x000e300000002600 */
[----:B------:R-:W0:Y:S08]  /*0060*/  LDC R5, c[0x0][0x364] ;  /* 0x0000d900ff057b82 */ /* 0x000e300000000800 */
[----:B------:R-:W1:Y:S01]  /*0070*/  S2UR UR4, SR_CTAID.X ;  /* 0x00000000000479c3 */ /* 0x000e620000002500 */
[----:B0-----:R-:W-:-:S05]  /*0080*/  IMAD R5, R5, UR5, R2 ;  /* 0x0000000505057c24 */ /* 0x001fca000f8e0202 */
[----:B--2---:R-:W-:Y:S01]  /*0090*/  ISETP.GE.AND P0, PT, R5, UR7, PT ;  /* 0x0000000705007c0c */ /* 0x004fe2000bf06270 */
[----:B-1----:R-:W-:-:S05]  /*00a0*/  IMAD R0, R0, UR4, R3 ;  /* 0x0000000400007c24 */ /* 0x002fca000f8e0203 */
[----:B------:R-:W-:-:S13]  /*00b0*/  ISETP.GE.OR P0, PT, R0, UR6, P0 ;  /* 0x0000000600007c0c */ /* 0x000fda0008706670 */
[----:B------:R-:W-:Y:S05]  /*00c0*/  @P0 EXIT ;  /* 0x000000000000094d */ /* 0x000fea0003800000 */
[----:B------:R-:W0:Y:S01]  /*00d0*/  LDC.64 R2, c[0x0][0x388] ;  /* 0x0000e200ff027b82 */ /* 0x000e220000000a00 */
[----:B------:R-:W1:Y:S01]  /*00e0*/  LDCU.64 UR4, c[0x0][0x358] ;  /* 0x00006b00ff0477ac */ /* 0x000e620008000a00 */
[----:B------:R-:W-:Y:S01]  /*00f0*/  IMAD R7, R0, UR7, R5 ;  /* 0x0000000700077c24 */ /* 0x000fe2000f8e0205 */
[----:B------:R-:W-:Y:S01]  /*0100*/  MOV R10, 0x3c80f082 ;  /* 0x3c80f082000a7802 */ /* 0x000fe20000000f00 */
[----:B------:R-:W-:-:S04]  /*0110*/  HFMA2 R9, -RZ, RZ, 1.875, 0 ;  /* 0x3f800000ff097431 */ /* 0x000fc800000001ff */
[----:B------:R-:W2:Y:S01]  /*0120*/  LDC.64 R4, c[0x0][0x390] ;  /* 0x0000e400ff047b82 */ /* 0x000ea20000000a00 */
[----:B0-----:R-:W-:-:S05]  /*0130*/  IMAD.WIDE R2, R7, 0x4, R2 ;  /* 0x0000000407027825 */ /* 0x001fca00078e0202 */
[----:B-1----:R2:W3:Y:S02]  /*0140*/  LDG.E R6, desc[UR4][R2.64] ;  /* 0x0000000402067981 */ /* 0x0024e4000c1e1900 */
[----:B--2---:R-:W-:-:S04]  /*0150*/  IMAD.WIDE R2, R7, 0x4, R4 ;  /* 0x0000000407027825 */ /* 0x004fc800078e0204 */
[C---:B---3--:R-:W-:Y:S01]  /*0160*/  FMUL R0, |R6|.reuse, 2.8853900432586669922 ;  /* 0x4038aa3b06007820 */ /* 0x048fe20000400200 */
[C---:B------:R-:W-:Y:S01]  /*0170*/  FMUL R11, R6.reuse, R6 ;  /* 0x00000006060b7220 */ /* 0x040fe20000400000 */
[C---:B------:R-:W-:Y:S02]  /*0180*/  FSETP.GE.AND P1, PT, |R6|.reuse, 0.60000002384185791016, PT ;  /* 0x3f19999a0600780b */ /* 0x040fe40003f26200 */
[----:B------:R-:W-:Y:S01]  /*0190*/  FSETP.GE.AND P0, PT, |R6|, 9.010913848876953125, PT ;  /* 0x41102cb40600780b */ /* 0x000fe20003f06200 */
[C---:B------:R-:W-:Y:S01]  /*01a0*/  FFMA R10, R11.reuse, R10, -0.052303962409496307373 ;  /* 0xbd563cae0b0a7423 */ /* 0x040fe2000000000a */
[----:B------:R-:W0:Y:S02]  /*01b0*/  MUFU.EX2 R0, R0 ;  /* 0x0000000000007308 */ /* 0x000e240000000800 */
[----:B0-----:R-:W-:Y:S01]  /*01c0*/  FADD R8, R0, 1 ;  /* 0x3f80000000087421 */ /* 0x001fe20000000000 */
[----:B------:R-:W-:-:S04]  /*01d0*/  FFMA R0, R11, R10, 0.1331529766321182251 ;  /* 0x3e0859410b007423 */ /* 0x000fc8000000000a */
[C---:B------:R-:W-:Y:S01]  /*01e0*/  FFMA R0, R11.reuse, R0, -0.33332768082618713379 ;  /* 0xbeaaa9ed0b007423 */ /* 0x040fe20000000000 */
[----:B------:R-:W0:Y:S03]  /*01f0*/  MUFU.RCP R8, R8 ;  /* 0x0000000800087308 */ /* 0x000e260000001000 */
[----:B------:R-:W-:Y:S01]  /*0200*/  FFMA R11, R11, R0, RZ ;  /* 0x000000000b0b7223 */ /* 0x000fe200000000ff */
[----:B0-----:R-:W-:-:S05]  /*0210*/  FFMA R9, R8, -2, R9 ;  /* 0xc000000008097823 */ /* 0x001fca0000000009 */
[----:B------:R-:W-:-:S04]  /*0220*/  FSEL R9, R9, 1, !P0 ;  /* 0x3f80000009097808 */ /* 0x000fc80004000000 */
[--C-:B------:R-:W-:Y:S01]  /*0230*/  LOP3.LUT R9, R9, 0x80000000, R6.reuse, 0xb8, !PT ;  /* 0x8000000009097812 */ /* 0x100fe200078eb806 */
[----:B------:R-:W-:-:S05]  /*0240*/  @!P1 FFMA R9, R6, R11, R6 ;  /* 0x0000000b06099223 */ /* 0x000fca0000000006 */
[----:B------:R-:W-:Y:S01]  /*0250*/  STG.E desc[UR4][R2.64], R9 ;  /* 0x0000000902007986 */ /* 0x000fe2000c101904 */
[----:B------:R-:W-:Y:S05]  /*0260*/  EXIT ;  /* 0x000000000000794d */ /* 0x000fea0003800000 */
.L_x_52:
        /* <DEDUP_REMOVED lines=9> */
.L_x_69:


//--------------------- .text._Z10reluKerneliiPfS_ --------------------------
	.section	.text._Z10reluKerneliiPfS_,"ax",@progbits
	.align	128
        .global         _Z10reluKerneliiPfS_
        .type           _Z10reluKerneliiPfS_,@function
        .size           _Z10reluKerneliiPfS_,(.L_x_70 - _Z10reluKerneliiPfS_)
        .other          _Z10reluKerneliiPfS_,@"STO_CUDA_ENTRY STV_DEFAULT"
_Z10reluKerneliiPfS_:
.text._Z10reluKerneliiPfS_:
        /* <DEDUP_REMOVED lines=15> */
[----:B------:R-:W-:-:S06]  /*00f0*/  IMAD R7, R0, UR7, R5 ;  /* 0x0000000700077c24 */ /* 0x000fcc000f8e0205 */
[----:B------:R-:W2:Y:S01]  /*0100*/  LDC.64 R4, c[0x0][0x390] ;  /* 0x0000e400ff047b82 */ /* 0x000ea20000000a00 */
[----:B0-----:R-:W-:-:S06]  /*0110*/  IMAD.WIDE R2, R7, 0x4, R2 ;  /* 0x0000000407027825 */ /* 0x001fcc00078e0202 */
[----:B-1----:R-:W3:Y:S01]  /*0120*/  LDG.E R2, desc[UR4][R2.64] ;  /* 0x0000000402027981 */ /* 0x002ee2000c1e1900 */
[----:B--2---:R-:W-:Y:S01]  /*0130*/  IMAD.WIDE R4, R7, 0x4, R4 ;  /* 0x0000000407047825 */ /* 0x004fe200078e0204 */
[----:B---3--:R-:W-:-:S05]  /*0140*/  FMNMX R7, RZ, R2, !PT ;  /* 0x00000002ff077209 */ /* 0x008fca0007800000 */
[----:B------:R-:W-:Y:S01]  /*0150*/  STG.E desc[UR4][R4.64], R7 ;  /* 0x0000000704007986 */ /* 0x000fe2000c101904 */
[----:B------:R-:W-:Y:S05]  /*0160*/  EXIT ;  /* 0x000000000000794d */ /* 0x000fea0003800000 */
.L_x_53:
        /* <DEDUP_REMOVED lines=9> */
.L_x_70:


//--------------------- .text._Z10convKerneliiPfS_S_ --------------------------
	.section	.text._Z10convKerneliiPfS_S_,"ax",@progbits
	.align	128
        .global         _Z10convKerneliiPfS_S_
        .type           _Z10convKerneliiPfS_S_,@function
        .size           _Z10convKerneliiPfS_S_,(.L_x_71 - _Z10convKerneliiPfS_S_)
        .other          _Z10convKerneliiPfS_S_,@"STO_CUDA_ENTRY STV_DEFAULT"
_Z10convKerneliiPfS_S_:
.text._Z10convKerneliiPfS_S_:
[----:B------:R-:W-:Y:S01]  /*0000*/  LDC R1, c[0x0][0x37c] ;  /* 0x0000df00ff017b82 */ /* 0x000fe20000000800 */
[----:B------:R-:W0:Y:S07]  /*0010*/  S2R R3, SR_TID.X ;  /* 0x0000000000037919 */ /* 0x000e2e0000002100 */
[----:B------:R-:W0:Y:S01]  /*0020*/  LDC R0, c[0x0][0x360] ;  /* 0x0000d800ff007b82 */ /* 0x000e220000000800 */
[----:B------:R-:W1:Y:S07]  /*0030*/  S2R R2, SR_TID.Y ;  /* 0x0000000000027919 */ /* 0x000e6e0000002200 */
[----:B------:R-:W0:Y:S08]  /*0040*/  S2UR UR4, SR_CTAID.X ;  /* 0x00000000000479c3 */ /* 0x000e300000002500 */
[----:B------:R-:W1:Y:S08]  /*0050*/  S2UR UR5, SR_CTAID.Y ;  /* 0x00000000000579c3 */ /* 0x000e700000002600 */
[----:B------:R-:W1:Y:S08]  /*0060*/  LDC R7, c[0x0][0x364] ;  /* 0x0000d900ff077b82 */ /* 0x000e700000000800 */
[----:B------:R-:W2:Y:S01]  /*0070*/  LDC.64 R4, c[0x0][0x380] ;  /* 0x0000e000ff047b82 */ /* 0x000ea20000000a00 */
[----:B0-----:R-:W-:-:S02]  /*0080*/  IMAD R0, R0, UR4, R3 ;  /* 0x0000000400007c24 */ /* 0x001fc4000f8e0203 */
[----:B-1----:R-:W-:-:S05]  /*0090*/  IMAD R7, R7, UR5, R2 ;  /* 0x0000000507077c24 */ /* 0x002fca000f8e0202 */
[----:B------:R-:W-:Y:S02]  /*00a0*/  VIMNMX R2, PT, PT, R0, R7, !PT ;  /* 0x0000000700027248 */ /* 0x000fe40007fe0100 */
[----:B--2---:R-:W-:-:S04]  /*00b0*/  IADD3 R9, PT, PT, R4, -R5, RZ ;  /* 0x8000000504097210 */ /* 0x004fc80007ffe0ff */
[----:B------:R-:W-:-:S13]  /*00c0*/  ISETP.GT.AND P0, PT, R2, R9, PT ;  /* 0x000000090200720c */ /* 0x000fda0003f04270 */
[----:B------:R-:W-:Y:S05]  /*00d0*/  @P0 EXIT ;  /* 0x000000000000094d */ /* 0x000fea0003800000 */
[----:B------:R-:W-:Y:S01]  /*00e0*/  ISETP.GE.AND P0, PT, R5, 0x1, PT ;  /* 0x000000010500780c */ /* 0x000fe20003f06270 */
[----:B------:R-:W0:Y:S01]  /*00f0*/  LDCU.64 UR10, c[0x0][0x358] ;  /* 0x00006b00ff0a77ac */ /* 0x000e220008000a00 */
[----:B------:R-:W-:-:S11]  /*0100*/  HFMA2 R14, -RZ, RZ, 0, 0 ;  /* 0x00000000ff0e7431 */ /* 0x000fd600000001ff */
[----:B------:R-:W-:Y:S05]  /*0110*/  @!P0 BRA `(.L_x_54) ;  /* 0x0000000800dc8947 */ /* 0x000fea0003800000 */
[----:B------:R-:W1:Y:S01]  /*0120*/  LDCU.64 UR6, c[0x0][0x388] ;  /* 0x00007100ff0677ac */ /* 0x000e620008000a00 */
[C---:B------:R-:W-:Y:S02]  /*0130*/  LOP3.LUT R6, R5.reuse, 0x7ffffff0, RZ, 0xc0, !PT ;  /* 0x7ffffff005067812 */ /* 0x040fe400078ec0ff */
[C---:B------:R-:W-:Y:S01]  /*0140*/  LOP3.LUT R17, R5.reuse, 0xf, RZ, 0xc0, !PT ;  /* 0x0000000f05117812 */ /* 0x040fe200078ec0ff */
[----:B------:R-:W-:Y:S01]  /*0150*/  UMOV UR4, URZ ;  /* 0x000000ff00047c82 */ /* 0x000fe20008000000 */
[C---:B------:R-:W-:Y:S01]  /*0160*/  LOP3.LUT R18, R5.reuse, 0x7, RZ, 0xc0, !PT ;  /* 0x0000000705127812 */ /* 0x040fe200078ec0ff */
[----:B------:R-:W-:Y:S01]  /*0170*/  IMAD.MOV R10, RZ, RZ, -R6 ;  /* 0x000000ffff0a7224 */ /* 0x000fe200078e0a06 */
[----:B------:R-:W-:Y:S02]  /*0180*/  LOP3.LUT R8, R5, 0x3, RZ, 0xc0, !PT ;  /* 0x0000000305087812 */ /* 0x000fe400078ec0ff */
[----:B------:R-:W-:Y:S01]  /*0190*/  MOV R14, RZ ;  /* 0x000000ff000e7202 */ /* 0x000fe20000000f00 */
[----:B-1----:R-:W-:-:S04]  /*01a0*/  UIADD3 UR5, UP0, UPT, UR6, 0x20, URZ ;  /* 0x0000002006057890 */ /* 0x002fc8000ff1e0ff */
[----:B------:R-:W-:-:S12]  /*01b0*/  UIADD3.X UR8, UPT, UPT, URZ, UR7, URZ, UP0, !UPT ;  /* 0x00000007ff087290 */ /* 0x000fd800087fe4ff */
.L_x_60:
[----:B------:R-:W1:Y:S01]  /*01c0*/  LDCU.64 UR6, c[0x0][0x380] ;  /* 0x00007000ff0677ac */ /* 0x000e620008000a00 */
[----:B------:R-:W-:Y:S02]  /*01d0*/  IADD3 R2, PT, PT, R0, UR4, RZ ;  /* 0x0000000400027c10 */ /* 0x000fe4000fffe0ff */
[----:B------:R-:W-:Y:S01]  /*01e0*/  MOV R16, RZ ;  /* 0x000000ff00107202 */ /* 0x000fe20000000f00 */
[----:B-1----:R-:W-:Y:S02]  /*01f0*/  UISETP.GE.U32.AND UP1, UPT, UR7, 0x10, UPT ;  /* 0x000000100700788c */ /* 0x002fe4000bf26070 */
[----:B------:R-:W-:Y:S01]  /*0200*/  IMAD R11, R2, UR6, R7 ;  /* 0x00000006020b7c24 */ /* 0x000fe2000f8e0207 */
[----:B------:R-:W-:Y:S02]  /*0210*/  UIMAD UR12, UR4, UR7, URZ ;  /* 0x00000007040c72a4 */ /* 0x000fe4000f8e02ff */
[----:B------:R-:W-:-:S04]  /*0220*/  UIADD3 UR4, UPT, UPT, UR4, 0x1, URZ ;  /* 0x0000000104047890 */ /* 0x000fc8000fffe0ff */
[----:B------:R-:W-:Y:S01]  /*0230*/  UISETP.NE.AND UP0, UPT, UR4, UR7, UPT ;  /* 0x000000070400728c */ /* 0x000fe2000bf05270 */
[----:B------:R-:W-:Y:S10]  /*0240*/  BRA.U !UP1, `(.L_x_55) ;  /* 0x0000000509107547 */ /* 0x000ff4000b800000 */
[----:B------:R-:W1:Y:S01]  /*0250*/  LDCU.64 UR6, c[0x0][0x390] ;  /* 0x00007200ff0677ac */ /* 0x000e620008000a00 */
[----:B------:R-:W-:Y:S01]  /*0260*/  MOV R12, R11 ;  /* 0x0000000b000c7202 */ /* 0x000fe20000000f00 */
[----:B------:R-:W-:Y:S01]  /*0270*/  IMAD.MOV.U32 R13, RZ, RZ, R10 ;  /* 0x000000ffff0d7224 */ /* 0x000fe200078e000a */
[----:B-1----:R-:W-:-:S04]  /*0280*/  UIMAD.WIDE.U32 UR6, UR12, 0x4, UR6 ;  /* 0x000000040c0678a5 */ /* 0x002fc8000f8e0006 */
[----:B------:R-:W-:-:S04]  /*0290*/  UIADD3 UR9, UP1, UPT, UR6, 0x20, URZ ;  /* 0x0000002006097890 */ /* 0x000fc8000ff3e0ff */
[----:B------:R-:W-:Y:S02]  /*02a0*/  UIADD3.X UR6, UPT, UPT, URZ, UR7, URZ, UP1, !UPT ;  /* 0x00000007ff067290 */ /* 0x000fe40008ffe4ff */
[----:B------:R-:W-:-:S04]  /*02b0*/  MOV R15, UR9 ;  /* 0x00000009000f7c02 */ /* 0x000fc80008000f00 */
[----:B------:R-:W-:-:S07]  /*02c0*/  MOV R16, UR6 ;  /* 0x0000000600107c02 */ /* 0x000fce0008000f00 */
.L_x_56:
[----:B------:R-:W-:Y:S01]  /*02d0*/  MOV R4, UR5 ;  /* 0x0000000500047c02 */ /* 0x000fe20008000f00 */
[----:B------:R-:W-:Y:S01]  /*02e0*/  IMAD.U32 R5, RZ, RZ, UR8 ;  /* 0x00000008ff057e24 */ /* 0x000fe2000f8e00ff */
[----:B------:R-:W-:Y:S02]  /*02f0*/  MOV R2, R15 ;  /* 0x0000000f00027202 */ /* 0x000fe40000000f00 */
[----:B------:R-:W-:Y:S01]  /*0300*/  MOV R3, R16 ;  /* 0x0000001000037202 */ /* 0x000fe20000000f00 */
[----:B------:R-:W-:-:S04]  /*0310*/  IMAD.WIDE R4, R12, 0x4, R4 ;  /* 0x000000040c047825 */ /* 0x000fc800078e0204 */
[----:B0-----:R-:W2:Y:S04]  /*0320*/  LDG.E R24, desc[UR10][R2.64+-0x20] ;  /* 0xffffe00a02187981 */ /* 0x001ea8000c1e1900 */
[----:B------:R-:W2:Y:S04]  /*0330*/  LDG.E R15, desc[UR10][R4.64+-0x20] ;  /* 0xffffe00a040f7981 */ /* 0x000ea8000c1e1900 */
[----:B------:R-:W3:Y:S04]  /*0340*/  LDG.E R25, desc[UR10][R2.64+-0x1c] ;  /* 0xffffe40a02197981 */ /* 0x000ee8000c1e1900 */
[----:B------:R-:W3:Y:S04]  /*0350*/  LDG.E R26, desc[UR10][R4.64+-0x1c] ;  /* 0xffffe40a041a7981 */ /* 0x000ee8000c1e1900 */
[----:B------:R-:W4:Y:S04]  /*0360*/  LDG.E R22, desc[UR10][R2.64+-0x18] ;  /* 0xffffe80a02167981 */ /* 0x000f28000c1e1900 */
[----:B------:R-:W4:Y:S04]  /*0370*/  LDG.E R23, desc[UR10][R4.64+-0x18] ;  /* 0xffffe80a04177981 */ /* 0x000f28000c1e1900 */
[----:B------:R-:W5:Y:S04]  /*0380*/  LDG.E R20, desc[UR10][R2.64+-0x14] ;  /* 0xffffec0a02147981 */ /* 0x000f68000c1e1900 */
[----:B------:R-:W5:Y:S04]  /*0390*/  LDG.E R21, desc[UR10][R4.64+-0x14] ;  /* 0xffffec0a04157981 */ /* 0x000f68000c1e1900 */
[----:B------:R-:W5:Y:S04]  /*03a0*/  LDG.E R16, desc[UR10][R2.64+-0x10] ;  /* 0xfffff00a02107981 */ /* 0x000f68000c1e1900 */
[----:B------:R-:W5:Y:S04]  /*03b0*/  LDG.E R19, desc[UR10][R4.64+-0x10] ;  /* 0xfffff00a04137981 */ /* 0x000f68000c1e1900 */
[----:B------:R-:W5:Y:S01]  /*03c0*/  LDG.E R27, desc[UR10][R2.64+0x1c] ;  /* 0x00001c0a021b7981 */ /* 0x000f62000c1e1900 */
[----:B--2---:R-:W-:-:S03]  /*03d0*/  FFMA R15, R15, R24, R14 ;  /* 0x000000180f0f7223 */ /* 0x004fc6000000000e */
[----:B------:R-:W2:Y:S04]  /*03e0*/  LDG.E R14, desc[UR10][R2.64+-0xc] ;  /* 0xfffff40a020e7981 */ /* 0x000ea8000c1e1900 */
[----:B------:R-:W2:Y:S01]  /*03f0*/  LDG.E R24, desc[UR10][R2.64] ;  /* 0x0000000a02187981 */ /* 0x000ea2000c1e1900 */
[----:B---3--:R-:W-:-:S03]  /*0400*/  FFMA R26, R26, R25, R15 ;  /* 0x000000191a1a7223 */ /* 0x008fc6000000000f */
[----:B------:R-:W2:Y:S04]  /*0410*/  LDG.E R15, desc[UR10][R4.64+-0xc] ;  /* 0xfffff40a040f7981 */ /* 0x000ea8000c1e1900 */
[----:B------:R-:W3:Y:S01]  /*0420*/  LDG.E R25, desc[UR10][R4.64] ;  /* 0x0000000a04197981 */ /* 0x000ee2000c1e1900 */
[----:B----4-:R-:W-:-:S03]  /*0430*/  FFMA R26, R23, R22, R26 ;  /* 0x00000016171a7223 */ /* 0x010fc6000000001a */
[----:B------:R-:W4:Y:S04]  /*0440*/  LDG.E R22, desc[UR10][R2.64+-0x8] ;  /* 0xfffff80a02167981 */ /* 0x000f28000c1e1900 */
[----:B------:R-:W4:Y:S01]  /*0450*/  LDG.E R23, desc[UR10][R4.64+-0x8] ;  /* 0xfffff80a04177981 */ /* 0x000f22000c1e1900 */
[----:B-----5:R-:W-:-:S03]  /*0460*/  FFMA R26, R21, R20, R26 ;  /* 0x00000014151a7223 */ /* 0x020fc6000000001a */
[----:B------:R-:W5:Y:S04]  /*0470*/  LDG.E R20, desc[UR10][R2.64+-0x4] ;  /* 0xfffffc0a02147981 */ /* 0x000f68000c1e1900 */
[----:B------:R-:W5:Y:S01]  /*0480*/  LDG.E R21, desc[UR10][R4.64+-0x4] ;  /* 0xfffffc0a04157981 */ /* 0x000f62000c1e1900 */
[----:B------:R-:W-:-:S03]  /*0490*/  FFMA R26, R19, R16, R26 ;  /* 0x00000010131a7223 */ /* 0x000fc6000000001a */
[----:B------:R-:W3:Y:S04]  /*04a0*/  LDG.E R19, desc[UR10][R2.64+0x4] ;  /* 0x0000040a02137981 */ /* 0x000ee8000c1e1900 */
[----:B------:R-:W3:Y:S01]  /*04b0*/  LDG.E R16, desc[UR10][R4.64+0x4] ;  /* 0x0000040a04107981 */ /* 0x000ee2000c1e1900 */
[----:B--2---:R-:W-:-:S03]  /*04c0*/  FFMA R14, R15, R14, R26 ;  /* 0x0000000e0f0e7223 */ /* 0x004fc6000000001a */
[----:B------:R-:W2:Y:S04]  /*04d0*/  LDG.E R15, desc[UR10][R2.64+0x8] ;  /* 0x0000080a020f7981 */ /* 0x000ea8000c1e1900 */
[----:B------:R-:W2:Y:S01]  /*04e0*/  LDG.E R26, desc[UR10][R4.64+0x1c] ;  /* 0x00001c0a041a7981 */ /* 0x000ea2000c1e1900 */
[----:B----4-:R-:W-:-:S03]  /*04f0*/  FFMA R22, R23, R22, R14 ;  /* 0x0000001617167223 */ /* 0x010fc6000000000e */
[----:B------:R-:W2:Y:S04]  /*0500*/  LDG.E R14, desc[UR10][R4.64+0x8] ;  /* 0x0000080a040e7981 */ /* 0x000ea8000c1e1900 */
[----:B------:R-:W4:Y:S01]  /*0510*/  LDG.E R23, desc[UR10][R4.64+0x10] ;  /* 0x0000100a04177981 */ /* 0x000f22000c1e1900 */
[----:B-----5:R-:W-:-:S03]  /*0520*/  FFMA R22, R21, R20, R22 ;  /* 0x0000001415167223 */ /* 0x020fc60000000016 */
[----:B------:R-:W5:Y:S01]  /*0530*/  LDG.E R21, desc[UR10][R2.64+0xc] ;  /* 0x00000c0a02157981 */ /* 0x000f62000c1e1900 */
[----:B---3--:R-:W-:-:S03]  /*0540*/  FFMA R25, R25, R24, R22 ;  /* 0x0000001819197223 */ /* 0x008fc60000000016 */
[----:B------:R-:W5:Y:S04]  /*0550*/  LDG.E R20, desc[UR10][R4.64+0xc] ;  /* 0x00000c0a04147981 */ /* 0x000f68000c1e1900 */
[----:B------:R-:W4:Y:S01]  /*0560*/  LDG.E R22, desc[UR10][R2.64+0x10] ;  /* 0x0000100a02167981 */ /* 0x000f22000c1e1900 */
[----:B------:R-:W-:-:S03]  /*0570*/  FFMA R29, R16, R19, R25 ;  /* 0x00000013101d7223 */ /* 0x000fc60000000019 */
[----:B------:R-:W3:Y:S04]  /*0580*/  LDG.E R25, desc[UR10][R2.64+0x14] ;  /* 0x0000140a02197981 */ /* 0x000ee8000c1e1900 */
[----:B------:R-:W3:Y:S04]  /*0590*/  LDG.E R24, desc[UR10][R4.64+0x14] ;  /* 0x0000140a04187981 */ /* 0x000ee8000c1e1900 */
[----:B------:R-:W3:Y:S04]  /*05a0*/  LDG.E R16, desc[UR10][R2.64+0x18] ;  /* 0x0000180a02107981 */ /* 0x000ee8000c1e1900 */
[----:B------:R-:W3:Y:S01]  /*05b0*/  LDG.E R19, desc[UR10][R4.64+0x18] ;  /* 0x0000180a04137981 */ /* 0x000ee2000c1e1900 */
[----:B------:R-:W-:-:S04]  /*05c0*/  IADD3 R13, PT, PT, R13, 0x10, RZ ;  /* 0x000000100d0d7810 */ /* 0x000fc80007ffe0ff */
[----:B------:R-:W-:Y:S02]  /*05d0*/  ISETP.NE.AND P0, PT, R13, RZ, PT ;  /* 0x000000ff0d00720c */ /* 0x000fe40003f05270 */
[----:B------:R-:W-:Y:S01]  /*05e0*/  IADD3 R12, PT, PT, R12, 0x10, RZ ;  /* 0x000000100c0c7810 */ /* 0x000fe20007ffe0ff */
[----:B--2---:R-:W-:-:S04]  /*05f0*/  FFMA R15, R14, R15, R29 ;  /* 0x0000000f0e0f7223 */ /* 0x004fc8000000001d */
[----:B-----5:R-:W-:-:S04]  /*0600*/  FFMA R20, R20, R21, R15 ;  /* 0x0000001514147223 */ /* 0x020fc8000000000f */
[----:B----4-:R-:W-:Y:S01]  /*0610*/  FFMA R23, R23, R22, R20 ;  /* 0x0000001617177223 */ /* 0x010fe20000000014 */
[----:B------:R-:W-:-:S03]  /*0620*/  IADD3 R15, P1, PT, R2, 0x40, RZ ;  /* 0x00000040020f7810 */ /* 0x000fc60007f3e0ff */
[----:B---3--:R-:W-:-:S04]  /*0630*/  FFMA R24, R24, R25, R23 ;  /* 0x0000001918187223 */ /* 0x008fc80000000017 */
[----:B------:R-:W-:Y:S01]  /*0640*/  FFMA R19, R19, R16, R24 ;  /* 0x0000001013137223 */ /* 0x000fe20000000018 */
[----:B------:R-:W-:-:S03]  /*0650*/  IMAD.X R16, RZ, RZ, R3, P1 ;  /* 0x000000ffff107224 */ /* 0x000fc600008e0603 */
[----:B------:R-:W-:Y:S01]  /*0660*/  FFMA R14, R26, R27, R19 ;  /* 0x0000001b1a0e7223 */ /* 0x000fe20000000013 */
[----:B------:R-:W-:Y:S06]  /*0670*/  @P0 BRA `(.L_x_56) ;  /* 0xfffffffc00140947 */ /* 0x000fec000383ffff */
[----:B------:R-:W-:-:S07]  /*0680*/  MOV R16, R6 ;  /* 0x0000000600107202 */ /* 0x000fce0000000f00 */
.L_x_55:
[----:B------:R-:W-:-:S13]  /*0690*/  ISETP.NE.AND P0, PT, R17, RZ, PT ;  /* 0x000000ff1100720c */ /* 0x000fda0003f05270 */
[----:B------:R-:W-:Y:S05]  /*06a0*/  @!P0 BRA `(.L_x_57) ;  /* 0x0000000400748947 */ /* 0x000fea0003800000 */
[----:B------:R-:W-:Y:S02]  /*06b0*/  IADD3 R2, PT, PT, R17, -0x1, RZ ;  /* 0xffffffff11027810 */ /* 0x000fe40007ffe0ff */
[----:B------:R-:W-:Y:S02]  /*06c0*/  ISETP.NE.AND P0, PT, R18, RZ, PT ;  /* 0x000000ff1200720c */ /* 0x000fe40003f05270 */
[----:B------:R-:W-:-:S13]  /*06d0*/  ISETP.GE.U32.AND P1, PT, R2, 0x7, PT ;  /* 0x000000070200780c */ /* 0x000fda0003f26070 */
[----:B------:R-:W-:Y:S05]  /*06e0*/  @!P1 BRA `(.L_x_58) ;  /* 0x0000000000909947 */ /* 0x000fea0003800000 */
[----:B------:R-:W1:Y:S01]  /*06f0*/  LDC.64 R12, c[0x0][0x390] ;  /* 0x0000e400ff0c7b82 */ /* 0x000e620000000a00 */
[----:B------:R-:W-:Y:S01]  /*0700*/  IADD3 R5, PT, PT, R11, R16, RZ ;  /* 0x000000100b057210 */ /* 0x000fe20007ffe0ff */
[----:B------:R-:W-:-:S06]  /*0710*/  VIADD R15, R16, UR12 ;  /* 0x0000000c100f7c36 */ /* 0x000fcc0008000000 */
[----:B------:R-:W2:Y:S01]  /*0720*/  LDC.64 R2, c[0x0][0x388] ;  /* 0x0000e200ff027b82 */ /* 0x000ea20000000a00 */
[----:B-1----:R-:W-:-:S05]  /*0730*/  IMAD.WIDE.U32 R12, R15, 0x4, R12 ;  /* 0x000000040f0c7825 */ /* 0x002fca00078e000c */
[----:B0-----:R-:W3:Y:S01]  /*0740*/  LDG.E R23, desc[UR10][R12.64] ;  /* 0x0000000a0c177981 */ /* 0x001ee2000c1e1900 */
[----:B--2---:R-:W-:Y:S02]  /*0750*/  IMAD.WIDE R2, R5, 0x4, R2 ;  /* 0x0000000405027825 */ /* 0x004fe400078e0202 */
[----:B------:R-:W0:Y:S03]  /*0760*/  LDC.64 R4, c[0x0][0x390] ;  /* 0x0000e400ff047b82 */ /* 0x000e260000000a00 */
[----:B------:R-:W3:Y:S01]  /*0770*/  LDG.E R21, desc[UR10][R2.64] ;  /* 0x0000000a02157981 */ /* 0x000ee2000c1e1900 */
[----:B------:R-:W-:-:S03]  /*0780*/  IADD3 R15, P1, PT, R16, UR12, RZ ;  /* 0x0000000c100f7c10 */ /* 0x000fc6000ff3e0ff */
[----:B------:R-:W2:Y:S01]  /*0790*/  LDG.E R19, desc[UR10][R2.64+0x8] ;  /* 0x0000080a02137981 */ /* 0x000ea2000c1e1900 */
[----:B------:R-:W-:-:S03]  /*07a0*/  IADD3.X R20, PT, PT, RZ, RZ, RZ, P1, !PT ;  /* 0x000000ffff147210 */ /* 0x000fc60000ffe4ff */
[----:B------:R-:W4:Y:S04]  /*07b0*/  LDG.E R12, desc[UR10][R2.64+0xc] ;  /* 0x00000c0a020c7981 */ /* 0x000f28000c1e1900 */
[----:B------:R-:W5:Y:S01]  /*07c0*/  LDG.E R25, desc[UR10][R2.64+0x1c] ;  /* 0x00001c0a02197981 */ /* 0x000f62000c1e1900 */
[----:B0-----:R-:W-:-:S04]  /*07d0*/  LEA R4, P1, R15, R4, 0x2 ;  /* 0x000000040f047211 */ /* 0x001fc800078210ff */
[----:B------:R-:W-:Y:S02]  /*07e0*/  LEA.HI.X R5, R15, R5, R20, 0x2, P1 ;  /* 0x000000050f057211 */ /* 0x000fe400008f1414 */
[----:B------:R-:W2:Y:S04]  /*07f0*/  LDG.E R15, desc[UR10][R2.64+0x4] ;  /* 0x0000040a020f7981 */ /* 0x000ea8000c1e1900 */
[----:B------:R-:W2:Y:S04]  /*0800*/  LDG.E R20, desc[UR10][R4.64+0x4] ;  /* 0x0000040a04147981 */ /* 0x000ea8000c1e1900 */
[----:B------:R-:W4:Y:S04]  /*0810*/  LDG.E R22, desc[UR10][R4.64+0x8] ;  /* 0x0000080a04167981 */ /* 0x000f28000c1e1900 */
[----:B------:R-:W5:Y:S04]  /*0820*/  LDG.E R13, desc[UR10][R4.64+0xc] ;  /* 0x00000c0a040d7981 */ /* 0x000f68000c1e1900 */
[----:B------:R-:W5:Y:S04]  /*0830*/  LDG.E R24, desc[UR10][R4.64+0x10] ;  /* 0x0000100a04187981 */ /* 0x000f68000c1e1900 */
[----:B------:R-:W5:Y:S04]  /*0840*/  LDG.E R26, desc[UR10][R4.64+0x14] ;  /* 0x0000140a041a7981 */ /* 0x000f68000c1e1900 */
[----:B------:R-:W5:Y:S04]  /*0850*/  LDG.E R27, desc[UR10][R4.64+0x18] ;  /* 0x0000180a041b7981 */ /* 0x000f68000c1e1900 */
[----:B------:R-:W5:Y:S01]  /*0860*/  LDG.E R28, desc[UR10][R4.64+0x1c] ;  /* 0x00001c0a041c7981 */ /* 0x000f62000c1e1900 */
[----:B---3--:R-:W-:-:S03]  /*0870*/  FFMA R29, R21, R23, R14 ;  /* 0x00000017151d7223 */ /* 0x008fc6000000000e */
[----:B------:R-:W3:Y:S04]  /*0880*/  LDG.E R23, desc[UR10][R2.64+0x10] ;  /* 0x0000100a02177981 */ /* 0x000ee8000c1e1900 */
[----:B------:R-:W3:Y:S04]  /*0890*/  LDG.E R21, desc[UR10][R2.64+0x14] ;  /* 0x0000140a02157981 */ /* 0x000ee8000c1e1900 */
[----:B------:R-:W3:Y:S01]  /*08a0*/  LDG.E R14, desc[UR10][R2.64+0x18] ;  /* 0x0000180a020e7981 */ /* 0x000ee2000c1e1900 */
[----:B--2---:R-:W-:-:S04]  /*08b0*/  FFMA R20, R15, R20, R29 ;  /* 0x000000140f147223 */ /* 0x004fc8000000001d */
[----:B----4-:R-:W-:-:S04]  /*08c0*/  FFMA R19, R19, R22, R20 ;  /* 0x0000001613137223 */ /* 0x010fc80000000014 */
[----:B-----5:R-:W-:Y:S01]  /*08d0*/  FFMA R12, R12, R13, R19 ;  /* 0x0000000d0c0c7223 */ /* 0x020fe20000000013 */
[----:B------:R-:W-:-:S03]  /*08e0*/  IADD3 R16, PT, PT, R16, 0x8, RZ ;  /* 0x0000000810107810 */ /* 0x000fc60007ffe0ff */
[----:B---3--:R-:W-:-:S04]  /*08f0*/  FFMA R12, R23, R24, R12 ;  /* 0x00000018170c7223 */ /* 0x008fc8000000000c */
[----:B------:R-:W-:-:S04]  /*0900*/  FFMA R21, R21, R26, R12 ;  /* 0x0000001a15157223 */ /* 0x000fc8000000000c */
[----:B------:R-:W-:-:S04]  /*0910*/  FFMA R14, R14, R27, R21 ;  /* 0x0000001b0e0e7223 */ /* 0x000fc80000000015 */
[----:B------:R-:W-:-:S07]  /*0920*/  FFMA R14, R25, R28, R14 ;  /* 0x0000001c190e7223 */ /* 0x000fce000000000e */
.L_x_58:
[----:B------:R-:W-:Y:S05]  /*0930*/  @!P0 BRA `(.L_x_57) ;  /* 0x0000000000d08947 */ /* 0x000fea0003800000 */
[----:B------:R-:W-:Y:S01]  /*0940*/  VIADD R2, R18, 0xffffffff ;  /* 0xffffffff12027836 */ /* 0x000fe20000000000 */
[----:B------:R-:W-:-:S04]  /*0950*/  ISETP.NE.AND P0, PT, R8, RZ, PT ;  /* 0x000000ff0800720c */ /* 0x000fc80003f05270 */
[----:B------:R-:W-:-:S13]  /*0960*/  ISETP.GE.U32.AND P1, PT, R2, 0x3, PT ;  /* 0x000000030200780c */ /* 0x000fda0003f26070 */
[----:B------:R-:W-:Y:S05]  /*0970*/  @!P1 BRA `(.L_x_59) ;  /* 0x0000000000609947 */ /* 0x000fea0003800000 */
[----:B------:R-:W1:Y:S01]  /*0980*/  LDC.64 R4, c[0x0][0x390] ;  /* 0x0000e400ff047b82 */ /* 0x000e620000000a00 */
[C---:B------:R-:W-:Y:S02]  /*0990*/  IADD3 R19, PT, PT, R16.reuse, UR12, RZ ;  /* 0x0000000c10137c10 */ /* 0x040fe4000fffe0ff */
[----:B------:R-:W-:Y:S02]  /*09a0*/  IADD3 R20, P1, PT, R16, UR12, RZ ;  /* 0x0000000c10147c10 */ /* 0x000fe4000ff3e0ff */
[----:B------:R-:W-:-:S03]  /*09b0*/  IADD3 R15, PT, PT, R11, R16, RZ ;  /* 0x000000100b0f7210 */ /* 0x000fc60007ffe0ff */
[----:B------:R-:W2:Y:S08]  /*09c0*/  LDC.64 R2, c[0x0][0x390] ;  /* 0x0000e400ff027b82 */ /* 0x000eb00000000a00 */
[----:B------:R-:W3:Y:S01]  /*09d0*/  LDC.64 R12, c[0x0][0x388] ;  /* 0x0000e200ff0c7b82 */ /* 0x000ee20000000a00 */
[----:B-1----:R-:W-:Y:S01]  /*09e0*/  IMAD.WIDE.U32 R4, R19, 0x4, R4 ;  /* 0x0000000413047825 */ /* 0x002fe200078e0004 */
[----:B------:R-:W-:-:S05]  /*09f0*/  IADD3.X R19, PT, PT, RZ, RZ, RZ, P1, !PT ;  /* 0x000000ffff137210 */ /* 0x000fca0000ffe4ff */
[----:B0-----:R-:W4:Y:S01]  /*0a00*/  LDG.E R4, desc[UR10][R4.64] ;  /* 0x0000000a04047981 */ /* 0x001f22000c1e1900 */
[----:B--2---:R-:W-:-:S04]  /*0a10*/  LEA R2, P1, R20, R2, 0x2 ;  /* 0x0000000214027211 */ /* 0x004fc800078210ff */
[----:B------:R-:W-:Y:S01]  /*0a20*/  LEA.HI.X R3, R20, R3, R19, 0x2, P1 ;  /* 0x0000000314037211 */ /* 0x000fe200008f1413 */
[----:B---3--:R-:W-:-:S04]  /*0a30*/  IMAD.WIDE R12, R15, 0x4, R12 ;  /* 0x000000040f0c7825 */ /* 0x008fc800078e020c */
[----:B------:R-:W2:Y:S04]  /*0a40*/  LDG.E R19, desc[UR10][R2.64+0x4] ;  /* 0x0000040a02137981 */ /* 0x000ea8000c1e1900 */
[----:B------:R-:W4:Y:S04]  /*0a50*/  LDG.E R15, desc[UR10][R12.64] ;  /* 0x0000000a0c0f7981 */ /* 0x000f28000c1e1900 */
[----:B------:R-:W2:Y:S04]  /*0a60*/  LDG.E R20, desc[UR10][R12.64+0x4] ;  /* 0x0000040a0c147981 */ /* 0x000ea8000c1e1900 */
[----:B------:R-:W3:Y:S04]  /*0a70*/  LDG.E R22, desc[UR10][R12.64+0x8] ;  /* 0x0000080a0c167981 */ /* 0x000ee8000c1e1900 */
[----:B------:R-:W3:Y:S04]  /*0a80*/  LDG.E R21, desc[UR10][R2.64+0x8] ;  /* 0x0000080a02157981 */ /* 0x000ee8000c1e1900 */
[----:B------:R-:W5:Y:S04]  /*0a90*/  LDG.E R24, desc[UR10][R12.64+0xc] ;  /* 0x00000c0a0c187981 */ /* 0x000f68000c1e1900 */
[----:B------:R-:W5:Y:S01]  /*0aa0*/  LDG.E R23, desc[UR10][R2.64+0xc] ;  /* 0x00000c0a02177981 */ /* 0x000f62000c1e1900 */
[----:B------:R-:W-:-:S02]  /*0ab0*/  VIADD R16, R16, 0x4 ;  /* 0x0000000410107836 */ /* 0x000fc40000000000 */
[----:B----4-:R-:W-:-:S04]  /*0ac0*/  FFMA R15, R15, R4, R14 ;  /* 0x000000040f0f7223 */ /* 0x010fc8000000000e */
[----:B--2---:R-:W-:-:S04]  /*0ad0*/  FFMA R15, R20, R19, R15 ;  /* 0x00000013140f7223 */ /* 0x004fc8000000000f */
[----:B---3--:R-:W-:-:S04]  /*0ae0*/  FFMA R15, R22, R21, R15 ;  /* 0x00000015160f7223 */ /* 0x008fc8000000000f */
[----:B-----5:R-:W-:-:S07]  /*0af0*/  FFMA R14, R24, R23, R15 ;  /* 0x00000017180e7223 */ /* 0x020fce000000000f */
.L_x_59:
[----:B------:R-:W-:Y:S05]  /*0b00*/  @!P0 BRA `(.L_x_57) ;  /* 0x00000000005c8947 */ /* 0x000fea0003800000 */
[----:B------:R-:W1:Y:S01]  /*0b10*/  LDC.64 R4, c[0x0][0x390] ;  /* 0x0000e400ff047b82 */ /* 0x000e620000000a00 */
[----:B------:R-:W-:Y:S02]  /*0b20*/  IADD3 R13, PT, PT, R16, UR12, RZ ;  /* 0x0000000c100d7c10 */ /* 0x000fe4000fffe0ff */
[----:B------:R-:W-:-:S05]  /*0b30*/  IADD3 R11, PT, PT, R11, R16, RZ ;  /* 0x000000100b0b7210 */ /* 0x000fca0007ffe0ff */
[----:B------:R-:W2:Y:S01]  /*0b40*/  LDC.64 R2, c[0x0][0x388] ;  /* 0x0000e200ff027b82 */ /* 0x000ea20000000a00 */
[----:B-1----:R-:W-:-:S06]  /*0b50*/  IMAD.WIDE.U32 R4, R13, 0x4, R4 ;  /* 0x000000040d047825 */ /* 0x002fcc00078e0004 */
[----:B0-----:R-:W3:Y:S01]  /*0b60*/  LDG.E R4, desc[UR10][R4.64] ;  /* 0x0000000a04047981 */ /* 0x001ee2000c1e1900 */
[----:B--2---:R-:W-:-:S05]  /*0b70*/  IMAD.WIDE R2, R11, 0x4, R2 ;  /* 0x000000040b027825 */ /* 0x004fca00078e0202 */
[----:B------:R-:W3:Y:S01]  /*0b80*/  LDG.E R11, desc[UR10][R2.64] ;  /* 0x0000000a020b7981 */ /* 0x000ee2000c1e1900 */
[----:B------:R-:W-:Y:S01]  /*0b90*/  ISETP.NE.AND P0, PT, R8, 0x1, PT ;  /* 0x000000010800780c */ /* 0x000fe20003f05270 */
[----:B---3--:R-:W-:-:S12]  /*0ba0*/  FFMA R14, R11, R4, R14 ;  /* 0x000000040b0e7223 */ /* 0x008fd8000000000e */
[----:B------:R-:W-:Y:S05]  /*0bb0*/  @!P0 BRA `(.L_x_57) ;  /* 0x0000000000308947 */ /* 0x000fea0003800000 */
[----:B------:R-:W0:Y:S01]  /*0bc0*/  LDC.64 R4, c[0x0][0x390] ;  /* 0x0000e400ff047b82 */ /* 0x000e220000000a00 */
[----:B------:R-:W-:Y:S02]  /*0bd0*/  IADD3 R11, P1, PT, R16, UR12, RZ ;  /* 0x0000000c100b7c10 */ /* 0x000fe4000ff3e0ff */
[----:B------:R-:W-:Y:S02]  /*0be0*/  ISETP.NE.AND P0, PT, R8, 0x2, PT ;  /* 0x000000020800780c */ /* 0x000fe40003f05270 */
[----:B------:R-:W-:-:S11]  /*0bf0*/  IADD3.X R12, PT, PT, RZ, RZ, RZ, P1, !PT ;  /* 0x000000ffff0c7210 */ /* 0x000fd60000ffe4ff */
[----:B------:R-:W2:Y:S01]  /*0c00*/  @P0 LDG.E R13, desc[UR10][R2.64+0x8] ;  /* 0x0000080a020d0981 */ /* 0x000ea2000c1e1900 */
[----:B0-----:R-:W-:-:S04]  /*0c10*/  LEA R4, P1, R11, R4, 0x2 ;  /* 0x000000040b047211 */ /* 0x001fc800078210ff */
[----:B------:R-:W-:Y:S02]  /*0c20*/  LEA.HI.X R5, R11, R5, R12, 0x2, P1 ;  /* 0x000000050b057211 */ /* 0x000fe400008f140c */
[----:B------:R-:W3:Y:S04]  /*0c30*/  LDG.E R11, desc[UR10][R2.64+0x4] ;  /* 0x0000040a020b7981 */ /* 0x000ee8000c1e1900 */
[----:B------:R-:W3:Y:S04]  /*0c40*/  LDG.E R12, desc[UR10][R4.64+0x4] ;  /* 0x0000040a040c7981 */ /* 0x000ee8000c1e1900 */
[----:B------:R-:W2:Y:S01]  /*0c50*/  @P0 LDG.E R15, desc[UR10][R4.64+0x8] ;  /* 0x0000080a040f0981 */ /* 0x000ea2000c1e1900 */
[----:B---3--:R-:W-:-:S04]  /*0c60*/  FFMA R14, R11, R12, R14 ;  /* 0x0000000c0b0e7223 */ /* 0x008fc8000000000e */
[----:B--2---:R-:W-:-:S07]  /*0c70*/  @P0 FFMA R14, R13, R15, R14 ;  /* 0x0000000f0d0e0223 */ /* 0x004fce000000000e */
.L_x_57:
[----:B------:R-:W-:Y:S05]  /*0c80*/  BRA.U UP0, `(.L_x_60) ;  /* 0xfffffff5004c7547 */ /* 0x000fea000b83ffff */
.L_x_54:
[----:B------:R-:W1:Y:S01]  /*0c90*/  LDC.64 R2, c[0x0][0x398] ;  /* 0x0000e600ff027b82 */ /* 0x000e620000000a00 */
[----:B------:R-:W-:-:S05]  /*0ca0*/  IMAD R0, R0, R9, R0 ;  /* 0x0000000900007224 */ /* 0x000fca00078e0200 */
[----:B------:R-:W-:-:S05]  /*0cb0*/  IADD3 R7, PT, PT, R7, R0, RZ ;  /* 0x0000000007077210 */ /* 0x000fca0007ffe0ff */
[----:B-1----:R-:W-:-:S05]  /*0cc0*/  IMAD.WIDE R2, R7, 0x4, R2 ;  /* 0x0000000407027825 */ /* 0x002fca00078e0202 */
[----:B0-----:R-:W-:Y:S01]  /*0cd0*/  STG.E desc[UR10][R2.64], R14 ;  /* 0x0000000e02007986 */ /* 0x001fe2000c10190a */
[----:B------:R-:W-:Y:S05]  /*0ce0*/  EXIT ;  /* 0x000000000000794d */ /* 0x000fea0003800000 */
.L_x_61:
        /* <DEDUP_REMOVED lines=9> */
.L_x_71:


//--------------------- .nv.shared._Z13softmaxKerneliPfS_S_ --------------------------
	.section	.nv.shared._Z13softmaxKerneliPfS_S_,"aw",@nobits
	.sectionflags	@""
	.align	16
	.zero		1024


//--------------------- .nv.shared.reserved.0     --------------------------
	.section	.nv.shared.reserved.0,"aw",@nobits
	.weak		__nv_reservedSMEM_offset_0_alias
	.size		__nv_reservedSMEM_offset_0_alias, 0, 64
	.other		__nv_reservedSMEM_offset_0_alias,@"STO_CUDA_RESERVED_SHARED STV_DEFAULT"
__nv_reservedSMEM_offset_0_alias:
	.zero		0
	.zero		64


//--------------------- .nv.shared._Z13sigmoidKerneliPfS_ --------------------------
	.section	.nv.shared._Z13sigmoidKerneliPfS_,"aw",@nobits
	.sectionflags	@""
	.align	16
	.zero		1024


//--------------------- .nv.shared._Z17meanPoolingKerneliiiPfS_ --------------------------
	.section	.nv.shared._Z17meanPoolingKerneliiiPfS_,"aw",@nobits
	.sectionflags	@""
	.align	16
	.zero		1024


//--------------------- .nv.shared._Z16maxPoolingKerneliiiPfS_ --------------------------
	.section	.nv.shared._Z16maxPoolingKerneliiiPfS_,"aw",@nobits
	.sectionflags	@""
	.align	16
	.zero		1024


//--------------------- .nv.shared._Z10tanhKerneliiPfS_ --------------------------
	.section	.nv.shared._Z10tanhKerneliiPfS_,"aw",@nobits
	.sectionflags	@""
	.align	16
	.zero		1024


//--------------------- .nv.shared._Z10reluKerneliiPfS_ --------------------------
	.section	.nv.shared._Z10reluKerneliiPfS_,"aw",@nobits
	.sectionflags	@""
	.align	16
	.zero		1024


//--------------------- .nv.shared._Z10convKerneliiPfS_S_ --------------------------
	.section	.nv.shared._Z10convKerneliiPfS_S_,"aw",@nobits
	.sectionflags	@""
	.align	16
	.zero		1024


//--------------------- .nv.constant0._Z13softmaxKerneliPfS_S_ --------------------------
	.section	.nv.constant0._Z13softmaxKerneliPfS_S_,"a",@progbits
	.sectionflags	@""
	.align	4
.nv.constant0._Z13softmaxKerneliPfS_S_:
	.zero		928


//--------------------- .nv.constant0._Z13sigmoidKerneliPfS_ --------------------------
	.section	.nv.constant0._Z13sigmoidKerneliPfS_,"a",@progbits
	.sectionflags	@""
	.align	4
.nv.constant0._Z13sigmoidKerneliPfS_:
	.zero		920


//--------------------- .nv.constant0._Z17meanPoolingKerneliiiPfS_ --------------------------
	.section	.nv.constant0._Z17meanPoolingKerneliiiPfS_,"a",@progbits
	.sectionflags	@""
	.align	4
.nv.constant0._Z17meanPoolingKerneliiiPfS_:
	.zero		928


//--------------------- .nv.constant0._Z16maxPoolingKerneliiiPfS_ --------------------------
	.section	.nv.constant0._Z16maxPoolingKerneliiiPfS_,"a",@progbits
	.sectionflags	@""
	.align	4
.nv.constant0._Z16maxPoolingKerneliiiPfS_:
	.zero		928


//--------------------- .nv.constant0._Z10tanhKerneliiPfS_ --------------------------
	.section	.nv.constant0._Z10tanhKerneliiPfS_,"a",@progbits
	.sectionflags	@""
	.align	4
.nv.constant0._Z10tanhKerneliiPfS_:
	.zero		920


//--------------------- .nv.constant0._Z10reluKerneliiPfS_ --------------------------
	.section	.nv.constant0._Z10reluKerneliiPfS_,"a",@progbits
	.sectionflags	@""
	.align	4
.nv.constant0._Z10reluKerneliiPfS_:
	.zero		920


//--------------------- .nv.constant0._Z10convKerneliiPfS_S_ --------------------------
	.section	.nv.constant0._Z10convKerneliiPfS_S_,"a",@progbits
	.sectionflags	@""
	.align	4
.nv.constant0._Z10convKerneliiPfS_S_:
	.zero		928


//--------------------- SYMBOLS --------------------------

	.type		.nv.reservedSmem.offset0,@object
	.size		.nv.reservedSmem.offset0,0x4
	.type		.nv.reservedSmem.cap,@object
	.size		.nv.reservedSmem.cap,0x4
